//
// Generated by NVIDIA NVVM Compiler
//
// Compiler Build ID: CL-36424714
// Cuda compilation tools, release 13.0, V13.0.88
// Based on NVVM 20.0.0
//

.version 9.0
.target sm_100
.address_size 64

	// .globl	_Z12oneIterationiPdS_dd
.extern .func __assertfail
(
	.param .b64 __assertfail_param_0,
	.param .b64 __assertfail_param_1,
	.param .b32 __assertfail_param_2,
	.param .b64 __assertfail_param_3,
	.param .b64 __assertfail_param_4
)
;
.func  (.param .b64 func_retval0) __internal_accurate_pow
(
	.param .b64 __internal_accurate_pow_param_0
)
;
.global .align 1 .b8 __unnamed_1[59] = {118, 111, 105, 100, 32, 111, 110, 101, 73, 116, 101, 114, 97, 116, 105, 111, 110, 40, 105, 110, 116, 44, 32, 100, 111, 117, 98, 108, 101, 32, 42, 44, 32, 100, 111, 117, 98, 108, 101, 32, 42, 44, 32, 100, 111, 117, 98, 108, 101, 44, 32, 100, 111, 117, 98, 108, 101, 41};
.global .align 1 .b8 $str[6] = {78, 32, 62, 32, 49};
.global .align 1 .b8 $str$1[27] = {47, 116, 109, 112, 47, 115, 97, 115, 115, 95, 99, 117, 95, 56, 122, 103, 55, 99, 100, 109, 53, 47, 107, 46, 99, 117};

.visible .entry _Z12oneIterationiPdS_dd(
	.param .u32 _Z12oneIterationiPdS_dd_param_0,
	.param .u64 .ptr .align 1 _Z12oneIterationiPdS_dd_param_1,
	.param .u64 .ptr .align 1 _Z12oneIterationiPdS_dd_param_2,
	.param .f64 _Z12oneIterationiPdS_dd_param_3,
	.param .f64 _Z12oneIterationiPdS_dd_param_4
)
{
	.reg .pred 	%p<16>;
	.reg .b32 	%r<40>;
	.reg .b64 	%rd<24>;
	.reg .b64 	%fd<43>;

	ld.param.u32 	%r6, [_Z12oneIterationiPdS_dd_param_0];
	ld.param.u64 	%rd2, [_Z12oneIterationiPdS_dd_param_1];
	ld.param.u64 	%rd3, [_Z12oneIterationiPdS_dd_param_2];
	ld.param.f64 	%fd9, [_Z12oneIterationiPdS_dd_param_3];
	ld.param.f64 	%fd10, [_Z12oneIterationiPdS_dd_param_4];
	mov.u32 	%r7, %ctaid.x;
	mov.u32 	%r8, %ntid.x;
	mov.u32 	%r9, %tid.x;
	mad.lo.s32 	%r1, %r7, %r8, %r9;
	setp.gt.s32 	%p1, %r6, 1;
	@%p1 bra 	$L__BB0_2;
	mov.u64 	%rd4, $str;
	cvta.global.u64 	%rd5, %rd4;
	mov.u64 	%rd6, $str$1;
	cvta.global.u64 	%rd7, %rd6;
	mov.u64 	%rd8, __unnamed_1;
	cvta.global.u64 	%rd9, %rd8;
	{ // callseq 0, 0
	.param .b64 param0;
	st.param.b64 	[param0], %rd5;
	.param .b64 param1;
	st.param.b64 	[param1], %rd7;
	.param .b32 param2;
	st.param.b32 	[param2], 30;
	.param .b64 param3;
	st.param.b64 	[param3], %rd9;
	.param .b64 param4;
	st.param.b64 	[param4], 1;
	call.uni 
	__assertfail, 
	(
	param0, 
	param1, 
	param2, 
	param3, 
	param4
	);
	} // callseq 0
$L__BB0_2:
	add.s32 	%r2, %r6, -1;
	mul.lo.s32 	%r10, %r2, %r2;
	setp.ge.s32 	%p2, %r1, %r10;
	@%p2 bra 	$L__BB0_11;
	cvta.to.global.u64 	%rd10, %rd3;
	div.s32 	%r11, %r1, %r2;
	mul.lo.s32 	%r12, %r11, %r2;
	sub.s32 	%r13, %r1, %r12;
	add.s32 	%r14, %r6, 1;
	mad.lo.s32 	%r15, %r6, %r11, %r6;
	add.s32 	%r16, %r11, %r15;
	add.s32 	%r17, %r16, 1;
	add.s32 	%r18, %r17, %r14;
	shl.b32 	%r19, %r14, 1;
	sub.s32 	%r20, %r18, %r19;
	add.s32 	%r21, %r13, %r20;
	add.s32 	%r22, %r13, %r17;
	add.s32 	%r23, %r22, 2;
	mul.wide.s32 	%rd11, %r23, 8;
	add.s64 	%rd12, %rd10, %rd11;
	ld.global.f64 	%fd11, [%rd12];
	add.f64 	%fd12, %fd11, 0d0000000000000000;
	ld.global.f64 	%fd13, [%rd12+-16];
	add.f64 	%fd14, %fd12, %fd13;
	mul.wide.s32 	%rd13, %r6, 8;
	add.s64 	%rd14, %rd12, %rd13;
	ld.global.f64 	%fd15, [%rd14];
	add.f64 	%fd16, %fd14, %fd15;
	add.s32 	%r24, %r21, 1;
	mul.wide.s32 	%rd15, %r24, 8;
	add.s64 	%rd16, %rd10, %rd15;
	ld.global.f64 	%fd17, [%rd16];
	add.f64 	%fd18, %fd16, %fd17;
	ld.global.f64 	%fd19, [%rd14+8];
	add.f64 	%fd20, %fd18, %fd19;
	ld.global.f64 	%fd21, [%rd16+8];
	add.f64 	%fd22, %fd20, %fd21;
	ld.global.f64 	%fd23, [%rd14+-8];
	add.f64 	%fd24, %fd22, %fd23;
	ld.global.f64 	%fd25, [%rd16+-8];
	add.f64 	%fd26, %fd24, %fd25;
	cvt.s64.s32 	%rd17, %r17;
	cvt.s64.s32 	%rd18, %r13;
	add.s64 	%rd1, %rd17, %rd18;
	shl.b64 	%rd19, %rd1, 3;
	add.s64 	%rd20, %rd10, %rd19;
	ld.global.f64 	%fd27, [%rd20+8];
	fma.rn.f64 	%fd28, %fd27, 0dC020000000000000, %fd26;
	mul.f64 	%fd1, %fd10, %fd28;
	{
	.reg .b32 %temp; 
	mov.b64 	{%temp, %r3}, %fd9;
	}
	mov.f64 	%fd29, 0d4000000000000000;
	{
	.reg .b32 %temp; 
	mov.b64 	{%temp, %r25}, %fd29;
	}
	and.b32  	%r5, %r25, 2146435072;
	setp.eq.s32 	%p3, %r5, 1062207488;
	abs.f64 	%fd2, %fd9;
	{ // callseq 1, 0
	.param .b64 param0;
	st.param.f64 	[param0], %fd2;
	.param .b64 retval0;
	call.uni (retval0), 
	__internal_accurate_pow, 
	(
	param0
	);
	ld.param.f64 	%fd30, [retval0];
	} // callseq 1
	setp.lt.s32 	%p4, %r3, 0;
	neg.f64 	%fd32, %fd30;
	selp.f64 	%fd33, %fd32, %fd30, %p3;
	selp.f64 	%fd42, %fd33, %fd30, %p4;
	setp.neu.f64 	%p5, %fd9, 0d0000000000000000;
	@%p5 bra 	$L__BB0_5;
	setp.eq.s32 	%p6, %r5, 1062207488;
	selp.b32 	%r26, %r3, 0, %p6;
	setp.lt.s32 	%p7, %r25, 0;
	or.b32  	%r27, %r26, 2146435072;
	selp.b32 	%r28, %r27, %r26, %p7;
	mov.b32 	%r29, 0;
	mov.b64 	%fd42, {%r29, %r28};
$L__BB0_5:
	add.f64 	%fd34, %fd9, 0d4000000000000000;
	{
	.reg .b32 %temp; 
	mov.b64 	{%temp, %r30}, %fd34;
	}
	and.b32  	%r31, %r30, 2146435072;
	setp.ne.s32 	%p8, %r31, 2146435072;
	@%p8 bra 	$L__BB0_10;
	setp.num.f64 	%p9, %fd9, %fd9;
	@%p9 bra 	$L__BB0_8;
	mov.f64 	%fd35, 0d4000000000000000;
	add.rn.f64 	%fd42, %fd9, %fd35;
	bra.uni 	$L__BB0_10;
$L__BB0_8:
	setp.neu.f64 	%p10, %fd2, 0d7FF0000000000000;
	@%p10 bra 	$L__BB0_10;
	setp.lt.s32 	%p11, %r3, 0;
	setp.eq.s32 	%p12, %r5, 1062207488;
	setp.lt.s32 	%p13, %r25, 0;
	selp.b32 	%r33, 0, 2146435072, %p13;
	and.b32  	%r34, %r25, 2147483647;
	setp.ne.s32 	%p14, %r34, 1071644672;
	or.b32  	%r35, %r33, -2147483648;
	selp.b32 	%r36, %r35, %r33, %p14;
	selp.b32 	%r37, %r36, %r33, %p12;
	selp.b32 	%r38, %r37, %r33, %p11;
	mov.b32 	%r39, 0;
	mov.b64 	%fd42, {%r39, %r38};
$L__BB0_10:
	setp.eq.f64 	%p15, %fd9, 0d3FF0000000000000;
	selp.f64 	%fd36, 0d3FF0000000000000, %fd42, %p15;
	div.rn.f64 	%fd37, %fd1, 0d4008000000000000;
	div.rn.f64 	%fd38, %fd37, %fd36;
	cvta.to.global.u64 	%rd21, %rd2;
	add.s64 	%rd23, %rd21, %rd19;
	ld.global.f64 	%fd39, [%rd23+8];
	add.f64 	%fd40, %fd39, %fd38;
	st.global.f64 	[%rd23+8], %fd40;
$L__BB0_11:
	ret;

}
.func  (.param .b64 func_retval0) __internal_accurate_pow(
	.param .b64 __internal_accurate_pow_param_0
)
{
	.reg .pred 	%p<8>;
	.reg .b32 	%r<49>;
	.reg .b32 	%f<3>;
	.reg .b64 	%fd<109>;

	ld.param.f64 	%fd10, [__internal_accurate_pow_param_0];
	{
	.reg .b32 %temp; 
	mov.b64 	{%temp, %r46}, %fd10;
	}
	{
	.reg .b32 %temp; 
	mov.b64 	{%r45, %temp}, %fd10;
	}
	shr.u32 	%r47, %r46, 20;
	setp.gt.u32 	%p1, %r46, 1048575;
	@%p1 bra 	$L__BB1_2;
	mul.f64 	%fd11, %fd10, 0d4350000000000000;
	{
	.reg .b32 %temp; 
	mov.b64 	{%temp, %r46}, %fd11;
	}
	{
	.reg .b32 %temp; 
	mov.b64 	{%r45, %temp}, %fd11;
	}
	shr.u32 	%r16, %r46, 20;
	add.s32 	%r47, %r16, -54;
$L__BB1_2:
	add.s32 	%r48, %r47, -1023;
	and.b32  	%r17, %r46, -2146435073;
	or.b32  	%r18, %r17, 1072693248;
	mov.b64 	%fd107, {%r45, %r18};
	setp.lt.u32 	%p2, %r18, 1073127583;
	@%p2 bra 	$L__BB1_4;
	{
	.reg .b32 %temp; 
	mov.b64 	{%r19, %temp}, %fd107;
	}
	{
	.reg .b32 %temp; 
	mov.b64 	{%temp, %r20}, %fd107;
	}
	add.s32 	%r21, %r20, -1048576;
	mov.b64 	%fd107, {%r19, %r21};
	add.s32 	%r48, %r47, -1022;
$L__BB1_4:
	add.f64 	%fd12, %fd107, 0dBFF0000000000000;
	add.f64 	%fd13, %fd107, 0d3FF0000000000000;
	rcp.approx.ftz.f64 	%fd14, %fd13;
	neg.f64 	%fd15, %fd13;
	fma.rn.f64 	%fd16, %fd15, %fd14, 0d3FF0000000000000;
	fma.rn.f64 	%fd17, %fd16, %fd16, %fd16;
	fma.rn.f64 	%fd18, %fd17, %fd14, %fd14;
	mul.f64 	%fd19, %fd12, %fd18;
	fma.rn.f64 	%fd20, %fd12, %fd18, %fd19;
	mul.f64 	%fd21, %fd20, %fd20;
	fma.rn.f64 	%fd22, %fd21, 0d3EB0F5FF7D2CAFE2, 0d3ED0F5D241AD3B5A;
	fma.rn.f64 	%fd23, %fd22, %fd21, 0d3EF3B20A75488A3F;
	fma.rn.f64 	%fd24, %fd23, %fd21, 0d3F1745CDE4FAECD5;
	fma.rn.f64 	%fd25, %fd24, %fd21, 0d3F3C71C7258A578B;
	fma.rn.f64 	%fd26, %fd25, %fd21, 0d3F6249249242B910;
	fma.rn.f64 	%fd27, %fd26, %fd21, 0d3F89999999999DFB;
	sub.f64 	%fd28, %fd12, %fd20;
	add.f64 	%fd29, %fd28, %fd28;
	neg.f64 	%fd30, %fd20;
	fma.rn.f64 	%fd31, %fd30, %fd12, %fd29;
	mul.f64 	%fd32, %fd18, %fd31;
	fma.rn.f64 	%fd33, %fd21, %fd27, 0d3FB5555555555555;
	mov.f64 	%fd34, 0d3FB5555555555555;
	sub.f64 	%fd35, %fd34, %fd33;
	fma.rn.f64 	%fd36, %fd21, %fd27, %fd35;
	add.f64 	%fd37, %fd36, 0dBC46A4CB00B9E7B0;
	add.f64 	%fd38, %fd33, %fd37;
	sub.f64 	%fd39, %fd33, %fd38;
	add.f64 	%fd40, %fd37, %fd39;
	mul.rn.f64 	%fd41, %fd20, %fd20;
	neg.f64 	%fd42, %fd41;
	fma.rn.f64 	%fd43, %fd20, %fd20, %fd42;
	{
	.reg .b32 %temp; 
	mov.b64 	{%r22, %temp}, %fd32;
	}
	{
	.reg .b32 %temp; 
	mov.b64 	{%temp, %r23}, %fd32;
	}
	add.s32 	%r24, %r23, 1048576;
	mov.b64 	%fd44, {%r22, %r24};
	fma.rn.f64 	%fd45, %fd20, %fd44, %fd43;
	mul.rn.f64 	%fd46, %fd41, %fd20;
	neg.f64 	%fd47, %fd46;
	fma.rn.f64 	%fd48, %fd41, %fd20, %fd47;
	fma.rn.f64 	%fd49, %fd41, %fd32, %fd48;
	fma.rn.f64 	%fd50, %fd45, %fd20, %fd49;
	mul.rn.f64 	%fd51, %fd38, %fd46;
	neg.f64 	%fd52, %fd51;
	fma.rn.f64 	%fd53, %fd38, %fd46, %fd52;
	fma.rn.f64 	%fd54, %fd38, %fd50, %fd53;
	fma.rn.f64 	%fd55, %fd40, %fd46, %fd54;
	add.f64 	%fd56, %fd51, %fd55;
	sub.f64 	%fd57, %fd51, %fd56;
	add.f64 	%fd58, %fd55, %fd57;
	add.f64 	%fd59, %fd20, %fd56;
	sub.f64 	%fd60, %fd20, %fd59;
	add.f64 	%fd61, %fd56, %fd60;
	add.f64 	%fd62, %fd58, %fd61;
	add.f64 	%fd63, %fd32, %fd62;
	add.f64 	%fd64, %fd59, %fd63;
	sub.f64 	%fd65, %fd59, %fd64;
	add.f64 	%fd66, %fd63, %fd65;
	xor.b32  	%r25, %r48, -2147483648;
	mov.b32 	%r26, 1127219200;
	mov.b64 	%fd67, {%r25, %r26};
	mov.b32 	%r27, -2147483648;
	mov.b64 	%fd68, {%r27, %r26};
	sub.f64 	%fd69, %fd67, %fd68;
	fma.rn.f64 	%fd70, %fd69, 0d3FE62E42FEFA39EF, %fd64;
	fma.rn.f64 	%fd71, %fd69, 0dBFE62E42FEFA39EF, %fd70;
	sub.f64 	%fd72, %fd71, %fd64;
	sub.f64 	%fd73, %fd66, %fd72;
	fma.rn.f64 	%fd74, %fd69, 0d3C7ABC9E3B39803F, %fd73;
	add.f64 	%fd75, %fd70, %fd74;
	sub.f64 	%fd76, %fd70, %fd75;
	add.f64 	%fd77, %fd74, %fd76;
	mov.f64 	%fd78, 0d4000000000000000;
	{
	.reg .b32 %temp; 
	mov.b64 	{%temp, %r28}, %fd78;
	}
	{
	.reg .b32 %temp; 
	mov.b64 	{%r29, %temp}, %fd78;
	}
	shl.b32 	%r30, %r28, 1;
	setp.gt.u32 	%p3, %r30, -33554433;
	and.b32  	%r31, %r28, -15728641;
	selp.b32 	%r32, %r31, %r28, %p3;
	mov.b64 	%fd79, {%r29, %r32};
	mul.rn.f64 	%fd80, %fd75, %fd79;
	neg.f64 	%fd81, %fd80;
	fma.rn.f64 	%fd82, %fd75, %fd79, %fd81;
	fma.rn.f64 	%fd83, %fd77, %fd79, %fd82;
	add.f64 	%fd4, %fd80, %fd83;
	sub.f64 	%fd84, %fd80, %fd4;
	add.f64 	%fd5, %fd83, %fd84;
	fma.rn.f64 	%fd85, %fd4, 0d3FF71547652B82FE, 0d4338000000000000;
	{
	.reg .b32 %temp; 
	mov.b64 	{%r13, %temp}, %fd85;
	}
	mov.f64 	%fd86, 0dC338000000000000;
	add.rn.f64 	%fd87, %fd85, %fd86;
	fma.rn.f64 	%fd88, %fd87, 0dBFE62E42FEFA39EF, %fd4;
	fma.rn.f64 	%fd89, %fd87, 0dBC7ABC9E3B39803F, %fd88;
	fma.rn.f64 	%fd90, %fd89, 0d3E5ADE1569CE2BDF, 0d3E928AF3FCA213EA;
	fma.rn.f64 	%fd91, %fd90, %fd89, 0d3EC71DEE62401315;
	fma.rn.f64 	%fd92, %fd91, %fd89, 0d3EFA01997C89EB71;
	fma.rn.f64 	%fd93, %fd92, %fd89, 0d3F2A01A014761F65;
	fma.rn.f64 	%fd94, %fd93, %fd89, 0d3F56C16C1852B7AF;
	fma.rn.f64 	%fd95, %fd94, %fd89, 0d3F81111111122322;
	fma.rn.f64 	%fd96, %fd95, %fd89, 0d3FA55555555502A1;
	fma.rn.f64 	%fd97, %fd96, %fd89, 0d3FC5555555555511;
	fma.rn.f64 	%fd98, %fd97, %fd89, 0d3FE000000000000B;
	fma.rn.f64 	%fd99, %fd98, %fd89, 0d3FF0000000000000;
	fma.rn.f64 	%fd100, %fd99, %fd89, 0d3FF0000000000000;
	{
	.reg .b32 %temp; 
	mov.b64 	{%r14, %temp}, %fd100;
	}
	{
	.reg .b32 %temp; 
	mov.b64 	{%temp, %r15}, %fd100;
	}
	shl.b32 	%r33, %r13, 20;
	add.s32 	%r34, %r33, %r15;
	mov.b64 	%fd108, {%r14, %r34};
	{
	.reg .b32 %temp; 
	mov.b64 	{%temp, %r35}, %fd4;
	}
	mov.b32 	%f2, %r35;
	abs.f32 	%f1, %f2;
	setp.lt.f32 	%p4, %f1, 0f4086232B;
	@%p4 bra 	$L__BB1_7;
	setp.lt.f64 	%p5, %fd4, 0d0000000000000000;
	add.f64 	%fd101, %fd4, 0d7FF0000000000000;
	selp.f64 	%fd108, 0d0000000000000000, %fd101, %p5;
	setp.geu.f32 	%p6, %f1, 0f40874800;
	@%p6 bra 	$L__BB1_7;
	shr.u32 	%r36, %r13, 31;
	add.s32 	%r37, %r13, %r36;
	shr.s32 	%r38, %r37, 1;
	shl.b32 	%r39, %r38, 20;
	add.s32 	%r40, %r15, %r39;
	mov.b64 	%fd102, {%r14, %r40};
	sub.s32 	%r41, %r13, %r38;
	shl.b32 	%r42, %r41, 20;
	add.s32 	%r43, %r42, 1072693248;
	mov.b32 	%r44, 0;
	mov.b64 	%fd103, {%r44, %r43};
	mul.f64 	%fd108, %fd103, %fd102;
$L__BB1_7:
	abs.f64 	%fd104, %fd108;
	setp.eq.f64 	%p7, %fd104, 0d7FF0000000000000;
	fma.rn.f64 	%fd105, %fd108, %fd5, %fd108;
	selp.f64 	%fd106, %fd108, %fd105, %p7;
	st.param.f64 	[func_retval0], %fd106;
	ret;

}


// ===== COMPILED SASS (sm_100) =====

	.target	sm_100

	.elftype	@"ET_EXEC"


//--------------------- .note.nv.tkinfo           --------------------------
	.section	.note.nv.tkinfo,"",@"SHT_NOTE"
	.sectionflags	@"SHF_NOTE_NV_TKINFO"
	.tkinfo
        /*0018*/ 	.word	0x00000002
        /*0030*/ 	.string	""
        /*0030*/ 	.string	"ptxas"
        /*0030*/ 	.string	"Cuda compilation tools, release 13.0, V13.0.88"
        /*0030*/ 	.string	"Build cuda_13.0.r13.0/compiler.36424714_0"
        /*0030*/ 	.string	"-arch sm_100 -m 64 "



//--------------------- .note.nv.cuinfo           --------------------------
	.section	.note.nv.cuinfo,"",@"SHT_NOTE"
	.sectionflags	@"SHF_NOTE_NV_CUINFO"
        /*0018*/ 	.short	0x0002
        /*001a*/ 	.short	0x0064
        /*001c*/ 	.short	0x0082
	.zero		2


//--------------------- .nv.info                  --------------------------
	.section	.nv.info,"",@"SHT_CUDA_INFO"
	.align	4


	//----- nvinfo : EIATTR_REGCOUNT
	.align		4
        /*0000*/ 	.byte	0x04, 0x2f
        /*0002*/ 	.short	(.L_4 - .L_3)
	.align		4
.L_3:
        /*0004*/ 	.word	index@(_Z12oneIterationiPdS_dd)
        /*0008*/ 	.word	0x0000001e


	//----- nvinfo : EIATTR_FRAME_SIZE
	.align		4
.L_4:
        /*000c*/ 	.byte	0x04, 0x11
        /*000e*/ 	.short	(.L_6 - .L_5)
	.align		4
.L_5:
        /*0010*/ 	.word	index@($_Z12oneIterationiPdS_dd$__internal_accurate_pow)
        /*0014*/ 	.word	0x00000000


	//----- nvinfo : EIATTR_FRAME_SIZE
	.align		4
.L_6:
        /*0018*/ 	.byte	0x04, 0x11
        /*001a*/ 	.short	(.L_8 - .L_7)
	.align		4
.L_7:
        /*001c*/ 	.word	index@($__internal_0_$__cuda_sm20_div_rn_f64_full)
        /*0020*/ 	.word	0x00000000


	//----- nvinfo : EIATTR_FRAME_SIZE
	.align		4
.L_8:
        /*0024*/ 	.byte	0x04, 0x11
        /*0026*/ 	.short	(.L_10 - .L_9)
	.align		4
.L_9:
        /*0028*/ 	.word	index@(_Z12oneIterationiPdS_dd)
        /*002c*/ 	.word	0x00000000


	//----- nvinfo : EIATTR_MIN_STACK_SIZE
	.align		4
.L_10:
        /*0030*/ 	.byte	0x04, 0x12
        /*0032*/ 	.short	(.L_12 - .L_11)
	.align		4
.L_11:
        /*0034*/ 	.word	index@(_Z12oneIterationiPdS_dd)
        /*0038*/ 	.word	0x00000000
.L_12:


//--------------------- .nv.compat                --------------------------
	.section	.nv.compat,"",@"SHT_CUDA_COMPAT_INFO"
	.align	4
        /*0000*/ 	.byte	0x02, 0x09, 0x00, 0x00, 0x02, 0x02, 0x01, 0x00, 0x02, 0x05, 0x05, 0x00, 0x03, 0x07, 0x01, 0x01
        /*0010*/ 	.byte	0x02, 0x03, 0x00, 0x00, 0x02, 0x06, 0x01, 0x00, 0x04, 0x0b, 0x08, 0x00, 0x01, 0x00, 0x00, 0x00
        /*0020*/ 	.byte	0x00, 0x00, 0x00, 0x00


//--------------------- .nv.info._Z12oneIterationiPdS_dd --------------------------
	.section	.nv.info._Z12oneIterationiPdS_dd,"",@"SHT_CUDA_INFO"
	.sectionflags	@""
	.align	4


	//----- nvinfo : EIATTR_CUDA_API_VERSION
	.align		4
        /*0000*/ 	.byte	0x04, 0x37
        /*0002*/ 	.short	(.L_14 - .L_13)
.L_13:
        /*0004*/ 	.word	0x00000082


	//----- nvinfo : EIATTR_KPARAM_INFO
	.align		4
.L_14:
        /*0008*/ 	.byte	0x04, 0x17
        /*000a*/ 	.short	(.L_16 - .L_15)
.L_15:
        /*000c*/ 	.word	0x00000000
        /*0010*/ 	.short	0x0004
        /*0012*/ 	.short	0x0020
        /*0014*/ 	.byte	0x00, 0xf0, 0x21, 0x00


	//----- nvinfo : EIATTR_KPARAM_INFO
	.align		4
.L_16:
        /*0018*/ 	.byte	0x04, 0x17
        /*001a*/ 	.short	(.L_18 - .L_17)
.L_17:
        /*001c*/ 	.word	0x00000000
        /*0020*/ 	.short	0x0003
        /*0022*/ 	.short	0x0018
        /*0024*/ 	.byte	0x00, 0xf0, 0x21, 0x00


	//----- nvinfo : EIATTR_KPARAM_INFO
	.align		4
.L_18:
        /*0028*/ 	.byte	0x04, 0x17
        /*002a*/ 	.short	(.L_20 - .L_19)
.L_19:
        /*002c*/ 	.word	0x00000000
        /*0030*/ 	.short	0x0002
        /*0032*/ 	.short	0x0010
        /*0034*/ 	.byte	0x00, 0xf5, 0x21, 0x00


	//----- nvinfo : EIATTR_KPARAM_INFO
	.align		4
.L_20:
        /*0038*/ 	.byte	0x04, 0x17
        /*003a*/ 	.short	(.L_22 - .L_21)
.L_21:
        /*003c*/ 	.word	0x00000000
        /*0040*/ 	.short	0x0001
        /*0042*/ 	.short	0x0008
        /*0044*/ 	.byte	0x00, 0xf5, 0x21, 0x00


	//----- nvinfo : EIATTR_KPARAM_INFO
	.align		4
.L_22:
        /*0048*/ 	.byte	0x04, 0x17
        /*004a*/ 	.short	(.L_24 - .L_23)
.L_23:
        /*004c*/ 	.word	0x00000000
        /*0050*/ 	.short	0x0000
        /*0052*/ 	.short	0x0000
        /*0054*/ 	.byte	0x00, 0xf0, 0x11, 0x00


	//----- nvinfo : EIATTR_SPARSE_MMA_MASK
	.align		4
.L_24:
        /*0058*/ 	.byte	0x03, 0x50
        /*005a*/ 	.short	0x0000


	//----- nvinfo : EIATTR_MAXREG_COUNT
	.align		4
        /*005c*/ 	.byte	0x03, 0x1b
        /*005e*/ 	.short	0x00ff


	//----- nvinfo : EIATTR_EXTERNS
	.align		4
        /*0060*/ 	.byte	0x04, 0x0f
        /*0062*/ 	.short	(.L_26 - .L_25)


	//   ....[0]....
	.align		4
.L_25:
        /*0064*/ 	.word	index@(__assertfail)


	//----- nvinfo : EIATTR_MERCURY_ISA_VERSION
	.align		4
.L_26:
        /*0068*/ 	.byte	0x03, 0x5f
        /*006a*/ 	.short	0x0101


	//----- nvinfo : EIATTR_VRC_CTA_INIT_COUNT
	.align		4
        /*006c*/ 	.byte	0x02, 0x4a
	.zero		1
	.zero		1


	//----- nvinfo : EIATTR_SYSCALL_OFFSETS
	.align		4
        /*0070*/ 	.byte	0x04, 0x46
        /*0072*/ 	.short	(.L_28 - .L_27)


	//   ....[0]....
.L_27:
        /*0074*/ 	.word	0x00000170


	//----- nvinfo : EIATTR_EXIT_INSTR_OFFSETS
	.align		4
.L_28:
        /*0078*/ 	.byte	0x04, 0x1c
        /*007a*/ 	.short	(.L_30 - .L_29)


	//   ....[0]....
.L_29:
        /*007c*/ 	.word	0x000001c0


	//   ....[1]....
        /*0080*/ 	.word	0x00000b30


	//----- nvinfo : EIATTR_CRS_STACK_SIZE
	.align		4
.L_30:
        /*0084*/ 	.byte	0x04, 0x1e
        /*0086*/ 	.short	(.L_32 - .L_31)
.L_31:
        /*0088*/ 	.word	0x00000000


	//----- nvinfo : EIATTR_CBANK_PARAM_SIZE
	.align		4
.L_32:
        /*008c*/ 	.byte	0x03, 0x19
        /*008e*/ 	.short	0x0028


	//----- nvinfo : EIATTR_PARAM_CBANK
	.align		4
        /*0090*/ 	.byte	0x04, 0x0a
        /*0092*/ 	.short	(.L_34 - .L_33)
	.align		4
.L_33:
        /*0094*/ 	.word	index@(.nv.constant0._Z12oneIterationiPdS_dd)
        /*0098*/ 	.short	0x0380
        /*009a*/ 	.short	0x0028


	//----- nvinfo : EIATTR_SW_WAR
	.align		4
.L_34:
        /*009c*/ 	.byte	0x04, 0x36
        /*009e*/ 	.short	(.L_36 - .L_35)
.L_35:
        /*00a0*/ 	.word	0x00000008
.L_36:


//--------------------- .nv.callgraph             --------------------------
	.section	.nv.callgraph,"",@"SHT_CUDA_CALLGRAPH"
	.align	4
	.sectionentsize	8
	.align		4
        /*0000*/ 	.word	0x00000000
	.align		4
        /*0004*/ 	.word	0xffffffff
	.align		4
        /*0008*/ 	.word	index@(_Z12oneIterationiPdS_dd)
	.align		4
        /*000c*/ 	.word	index@(__assertfail)
	.align		4
        /*0010*/ 	.word	0x00000000
	.align		4
        /*0014*/ 	.word	0xfffffffe
	.align		4
        /*0018*/ 	.word	0x00000000
	.align		4
        /*001c*/ 	.word	0xfffffffd
	.align		4
        /*0020*/ 	.word	0x00000000
	.align		4
        /*0024*/ 	.word	0xfffffffc


//--------------------- .nv.constant4             --------------------------
	.section	.nv.constant4,"a",@progbits
	.align	8
	.align		8
.nv.constant4:
        /*0000*/ 	.dword	__assertfail
	.align		8
        /*0008*/ 	.dword	__unnamed_1
	.align		8
        /*0010*/ 	.dword	$str
	.align		8
        /*0018*/ 	.dword	$str$1


//--------------------- .text._Z12oneIterationiPdS_dd --------------------------
	.section	.text._Z12oneIterationiPdS_dd,"ax",@progbits
	.align	128
        .global         _Z12oneIterationiPdS_dd
        .type           _Z12oneIterationiPdS_dd,@function
        .size           _Z12oneIterationiPdS_dd,(.L_x_14 - _Z12oneIterationiPdS_dd)
        .other          _Z12oneIterationiPdS_dd,@"STO_CUDA_ENTRY STV_DEFAULT"
_Z12oneIterationiPdS_dd:
.text._Z12oneIterationiPdS_dd:
[----:B------:R-:W0:Y:S01]  /*0000*/  LDC R1, c[0x0][0x37c] ;  /* 0x0000df00ff017b82 */ /* 0x000e220000000800 */
[----:B------:R-:W1:Y:S01]  /*0010*/  S2R R3, SR_TID.X ;  /* 0x0000000000037919 */ /* 0x000e620000002100 */
[----:B------:R-:W2:Y:S06]  /*0020*/  LDCU UR5, c[0x0][0x380] ;  /* 0x00007000ff0577ac */ /* 0x000eac0008000800 */
[----:B------:R-:W1:Y:S08]  /*0030*/  S2UR UR4, SR_CTAID.X ;  /* 0x00000000000479c3 */ /* 0x000e700000002500 */
[----:B------:R-:W1:Y:S01]  /*0040*/  LDC R16, c[0x0][0x360] ;  /* 0x0000d800ff107b82 */ /* 0x000e620000000800 */
[----:B--2---:R-:W-:Y:S01]  /*0050*/  UISETP.GT.AND UP0, UPT, UR5, 0x1, UPT ;  /* 0x000000010500788c */ /* 0x004fe2000bf04270 */
[----:B-1----:R-:W-:-:S08]  /*0060*/  IMAD R16, R16, UR4, R3 ;  /* 0x0000000410107c24 */ /* 0x002fd0000f8e0203 */
[----:B0-----:R-:W-:Y:S05]  /*0070*/  BRA.U UP0, `(.L_x_0) ;  /* 0x0000000100407547 */ /* 0x001fea000b800000 */
[----:B------:R-:W-:Y:S01]  /*0080*/  MOV R0, 0x0 ;  /* 0x0000000000007802 */ /* 0x000fe20000000f00 */
[----:B------:R-:W0:Y:S01]  /*0090*/  LDCU.64 UR4, c[0x4][0x10] ;  /* 0x01000200ff0477ac */ /* 0x000e220008000a00 */
[----:B------:R-:W-:Y:S02]  /*00a0*/  IMAD.MOV.U32 R8, RZ, RZ, 0x1e ;  /* 0x0000001eff087424 */ /* 0x000fe400078e00ff */
[----:B------:R1:W2:Y:S01]  /*00b0*/  LDC.64 R2, c[0x4][R0] ;  /* 0x0100000000027b82 */ /* 0x0002a20000000a00 */
[----:B------:R-:W3:Y:S01]  /*00c0*/  LDCU.64 UR6, c[0x4][0x18] ;  /* 0x01000300ff0677ac */ /* 0x000ee20008000a00 */
[----:B------:R-:W-:Y:S02]  /*00d0*/  IMAD.MOV.U32 R12, RZ, RZ, 0x1 ;  /* 0x00000001ff0c7424 */ /* 0x000fe400078e00ff */
[----:B------:R-:W-:Y:S01]  /*00e0*/  IMAD.MOV.U32 R13, RZ, RZ, RZ ;  /* 0x000000ffff0d7224 */ /* 0x000fe200078e00ff */
[----:B------:R-:W4:Y:S01]  /*00f0*/  LDCU.64 UR8, c[0x4][0x8] ;  /* 0x01000100ff0877ac */ /* 0x000f220008000a00 */
[----:B0-----:R-:W-:-:S02]  /*0100*/  IMAD.U32 R4, RZ, RZ, UR4 ;  /* 0x00000004ff047e24 */ /* 0x001fc4000f8e00ff */
[----:B------:R-:W-:Y:S02]  /*0110*/  IMAD.U32 R5, RZ, RZ, UR5 ;  /* 0x00000005ff057e24 */ /* 0x000fe4000f8e00ff */
[----:B---3--:R-:W-:Y:S02]  /*0120*/  IMAD.U32 R6, RZ, RZ, UR6 ;  /* 0x00000006ff067e24 */ /* 0x008fe4000f8e00ff */
[----:B------:R-:W-:Y:S02]  /*0130*/  IMAD.U32 R7, RZ, RZ, UR7 ;  /* 0x00000007ff077e24 */ /* 0x000fe4000f8e00ff */
[----:B----4-:R-:W-:Y:S02]  /*0140*/  IMAD.U32 R10, RZ, RZ, UR8 ;  /* 0x00000008ff0a7e24 */ /* 0x010fe4000f8e00ff */
[----:B-1----:R-:W-:-:S07]  /*0150*/  IMAD.U32 R11, RZ, RZ, UR9 ;  /* 0x00000009ff0b7e24 */ /* 0x002fce000f8e00ff */
[----:B------:R-:W-:-:S07]  /*0160*/  LEPC R20, `(.L_x_0) ;  /* 0x000000001014794e */ /* 0x000fce0000000000 */
[----:B--2---:R-:W-:Y:S05]  /*0170*/  CALL.ABS.NOINC R2 ;  /* 0x0000000002007343 */ /* 0x004fea0003c00000 */
.L_x_0:
[----:B------:R-:W0:Y:S02]  /*0180*/  LDC R2, c[0x0][0x380] ;  /* 0x0000e000ff027b82 */ /* 0x000e240000000800 */
[----:B0-----:R-:W-:-:S04]  /*0190*/  VIADD R3, R2, 0xffffffff ;  /* 0xffffffff02037836 */ /* 0x001fc80000000000 */
[----:B------:R-:W-:-:S05]  /*01a0*/  IMAD R5, R3, R3, RZ ;  /* 0x0000000303057224 */ /* 0x000fca00078e02ff */
[----:B------:R-:W-:-:S13]  /*01b0*/  ISETP.GE.AND P0, PT, R16, R5, PT ;  /* 0x000000051000720c */ /* 0x000fda0003f06270 */
[----:B------:R-:W-:Y:S05]  /*01c0*/  @P0 EXIT ;  /* 0x000000000000094d */ /* 0x000fea0003800000 */
[-C--:B------:R-:W-:Y:S01]  /*01d0*/  IABS R7, R3.reuse ;  /* 0x0000000300077213 */ /* 0x080fe20000000000 */
[----:B------:R-:W0:Y:S01]  /*01e0*/  LDC.64 R24, c[0x0][0x390] ;  /* 0x0000e400ff187b82 */ /* 0x000e220000000a00 */
[----:B------:R-:W-:Y:S02]  /*01f0*/  IABS R8, R16 ;  /* 0x0000001000087213 */ /* 0x000fe40000000000 */
[----:B------:R-:W1:Y:S01]  /*0200*/  I2F.RP R0, R7 ;  /* 0x0000000700007306 */ /* 0x000e620000209400 */
[----:B------:R-:W-:-:S07]  /*0210*/  IABS R10, R3 ;  /* 0x00000003000a7213 */ /* 0x000fce0000000000 */
[----:B-1----:R-:W1:Y:S02]  /*0220*/  MUFU.RCP R0, R0 ;  /* 0x0000000000007308 */ /* 0x002e640000001000 */
[----:B-1----:R-:W-:-:S06]  /*0230*/  VIADD R4, R0, 0xffffffe ;  /* 0x0ffffffe00047836 */ /* 0x002fcc0000000000 */
[----:B------:R1:W2:Y:S02]  /*0240*/  F2I.FTZ.U32.TRUNC.NTZ R5, R4 ;  /* 0x0000000400057305 */ /* 0x0002a4000021f000 */
[----:B-1----:R-:W-:Y:S02]  /*0250*/  IMAD.MOV.U32 R4, RZ, RZ, RZ ;  /* 0x000000ffff047224 */ /* 0x002fe400078e00ff */
[----:B--2---:R-:W-:-:S04]  /*0260*/  IMAD.MOV R6, RZ, RZ, -R5 ;  /* 0x000000ffff067224 */ /* 0x004fc800078e0a05 */
[----:B------:R-:W-:Y:S02]  /*0270*/  IMAD R9, R6, R7, RZ ;  /* 0x0000000706097224 */ /* 0x000fe400078e02ff */
[----:B------:R-:W-:Y:S02]  /*0280*/  IMAD.MOV.U32 R6, RZ, RZ, R8 ;  /* 0x000000ffff067224 */ /* 0x000fe400078e0008 */
[----:B------:R-:W-:-:S04]  /*0290*/  IMAD.HI.U32 R5, R5, R9, R4 ;  /* 0x0000000905057227 */ /* 0x000fc800078e0004 */
[----:B------:R-:W-:Y:S02]  /*02a0*/  IMAD.MOV R9, RZ, RZ, -R10 ;  /* 0x000000ffff097224 */ /* 0x000fe400078e0a0a */
[----:B------:R-:W-:-:S04]  /*02b0*/  IMAD.HI.U32 R0, R5, R6, RZ ;  /* 0x0000000605007227 */ /* 0x000fc800078e00ff */
[----:B------:R-:W-:Y:S02]  /*02c0*/  IMAD R4, R0, R9, R6 ;  /* 0x0000000900047224 */ /* 0x000fe400078e0206 */
[----:B------:R-:W-:-:S03]  /*02d0*/  VIADD R8, R2, 0x1 ;  /* 0x0000000102087836 */ /* 0x000fc60000000000 */
[----:B------:R-:W-:-:S13]  /*02e0*/  ISETP.GT.U32.AND P1, PT, R7, R4, PT ;  /* 0x000000040700720c */ /* 0x000fda0003f24070 */
[----:B------:R-:W-:Y:S02]  /*02f0*/  @!P1 IMAD.IADD R4, R4, 0x1, -R7 ;  /* 0x0000000104049824 */ /* 0x000fe400078e0a07 */
[----:B------:R-:W-:Y:S01]  /*0300*/  @!P1 VIADD R0, R0, 0x1 ;  /* 0x0000000100009836 */ /* 0x000fe20000000000 */
[----:B------:R-:W-:Y:S02]  /*0310*/  ISETP.NE.AND P1, PT, R3, RZ, PT ;  /* 0x000000ff0300720c */ /* 0x000fe40003f25270 */
[----:B------:R-:W-:Y:S02]  /*0320*/  ISETP.GE.U32.AND P0, PT, R4, R7, PT ;  /* 0x000000070400720c */ /* 0x000fe40003f06070 */
[----:B------:R-:W-:-:S04]  /*0330*/  LOP3.LUT R4, R16, R3, RZ, 0x3c, !PT ;  /* 0x0000000310047212 */ /* 0x000fc800078e3cff */
[----:B------:R-:W-:Y:S02]  /*0340*/  ISETP.GE.AND P2, PT, R4, RZ, PT ;  /* 0x000000ff0400720c */ /* 0x000fe40003f46270 */
[----:B------:R-:W1:Y:S05]  /*0350*/  LDC.64 R4, c[0x0][0x358] ;  /* 0x0000d600ff047b82 */ /* 0x000e6a0000000a00 */
[----:B------:R-:W-:-:S04]  /*0360*/  @P0 VIADD R0, R0, 0x1 ;  /* 0x0000000100000836 */ /* 0x000fc80000000000 */
[----:B------:R-:W-:-:S04]  /*0370*/  IMAD.MOV.U32 R7, RZ, RZ, R0 ;  /* 0x000000ffff077224 */ /* 0x000fc800078e0000 */
[----:B------:R-:W-:Y:S01]  /*0380*/  @!P2 IMAD.MOV R7, RZ, RZ, -R7 ;  /* 0x000000ffff07a224 */ /* 0x000fe200078e0a07 */
[----:B------:R-:W-:-:S05]  /*0390*/  @!P1 LOP3.LUT R7, RZ, R3, RZ, 0x33, !PT ;  /* 0x00000003ff079212 */ /* 0x000fca00078e33ff */
[----:B------:R-:W-:Y:S02]  /*03a0*/  IMAD.MOV R0, RZ, RZ, -R7 ;  /* 0x000000ffff007224 */ /* 0x000fe400078e0a07 */
[----:B------:R-:W-:Y:S02]  /*03b0*/  IMAD R6, R7, R2, R2 ;  /* 0x0000000207067224 */ /* 0x000fe400078e0202 */
[----:B------:R-:W-:Y:S01]  /*03c0*/  IMAD R0, R3, R0, R16 ;  /* 0x0000000003007224 */ /* 0x000fe200078e0210 */
[----:B-1----:R-:W-:Y:S02]  /*03d0*/  R2UR UR4, R4 ;  /* 0x00000000040472ca */ /* 0x002fe400000e0000 */
[----:B------:R-:W-:Y:S02]  /*03e0*/  IADD3 R3, PT, PT, R7, 0x1, R6 ;  /* 0x0000000107037810 */ /* 0x000fe40007ffe006 */
[----:B------:R-:W-:Y:S02]  /*03f0*/  R2UR UR5, R5 ;  /* 0x00000000050572ca */ /* 0x000fe400000e0000 */
[----:B------:R-:W-:-:S02]  /*0400*/  IADD3 R17, PT, PT, R0, 0x2, R3 ;  /* 0x0000000200117810 */ /* 0x000fc40007ffe003 */
[----:B------:R-:W-:Y:S02]  /*0410*/  R2UR UR6, R4 ;  /* 0x00000000040672ca */ /* 0x000fe400000e0000 */
[----:B------:R-:W-:Y:S01]  /*0420*/  R2UR UR7, R5 ;  /* 0x00000000050772ca */ /* 0x000fe200000e0000 */
[----:B0-----:R-:W-:-:S04]  /*0430*/  IMAD.WIDE R16, R17, 0x8, R24 ;  /* 0x0000000811107825 */ /* 0x001fc800078e0218 */
[C---:B------:R-:W-:Y:S02]  /*0440*/  IMAD.IADD R9, R8.reuse, 0x1, R3 ;  /* 0x0000000108097824 */ /* 0x040fe400078e0203 */
[----:B------:R-:W2:Y:S02]  /*0450*/  LDG.E.64 R6, desc[UR4][R16.64] ;  /* 0x0000000410067981 */ /* 0x000ea4000c1e1b00 */
[----:B------:R-:W-:-:S04]  /*0460*/  IMAD R11, R8, -0x2, R9 ;  /* 0xfffffffe080b7824 */ /* 0x000fc800078e0209 */
[----:B------:R-:W3:Y:S01]  /*0470*/  LDG.E.64 R8, desc[UR6][R16.64+-0x10] ;  /* 0xfffff00610087981 */ /* 0x000ee2000c1e1b00 */
[----:B------:R-:W-:Y:S01]  /*0480*/  IMAD.WIDE R26, R2, 0x8, R16 ;  /* 0x00000008021a7825 */ /* 0x000fe200078e0210 */
[----:B------:R-:W-:-:S04]  /*0490*/  IADD3 R13, PT, PT, R0, 0x1, R11 ;  /* 0x00000001000d7810 */ /* 0x000fc80007ffe00b */
[----:B------:R-:W4:Y:S01]  /*04a0*/  LDG.E.64 R10, desc[UR4][R26.64] ;  /* 0x000000041a0a7981 */ /* 0x000f22000c1e1b00 */
[----:B------:R-:W-:-:S03]  /*04b0*/  IMAD.WIDE R24, R13, 0x8, R24 ;  /* 0x000000080d187825 */ /* 0x000fc600078e0218 */
[----:B------:R-:W5:Y:S01]  /*04c0*/  LDG.E.64 R14, desc[UR4][R26.64+0x8] ;  /* 0x000008041a0e7981 */ /* 0x000f62000c1e1b00 */
[----:B------:R-:W-:Y:S01]  /*04d0*/  R2UR UR8, R4 ;  /* 0x00000000040872ca */ /* 0x000fe200000e0000 */
[----:B------:R-:W0:Y:S02]  /*04e0*/  LDCU.64 UR4, c[0x0][0x390] ;  /* 0x00007200ff0477ac */ /* 0x000e240008000a00 */
[----:B------:R-:W5:Y:S01]  /*04f0*/  LDG.E.64 R12, desc[UR6][R24.64] ;  /* 0x00000006180c7981 */ /* 0x000f62000c1e1b00 */
[----:B------:R-:W-:-:S03]  /*0500*/  R2UR UR9, R5 ;  /* 0x00000000050972ca */ /* 0x000fc600000e0000 */
[----:B------:R-:W5:Y:S01]  /*0510*/  LDG.E.64 R16, desc[UR6][R24.64+0x8] ;  /* 0x0000080618107981 */ /* 0x000f62000c1e1b00 */
[----:B------:R-:W-:Y:S02]  /*0520*/  SHF.R.S32.HI R2, RZ, 0x1f, R0 ;  /* 0x0000001fff027819 */ /* 0x000fe40000011400 */
[----:B------:R-:W-:Y:S01]  /*0530*/  IADD3 R0, P0, PT, R0, R3, RZ ;  /* 0x0000000300007210 */ /* 0x000fe20007f1e0ff */
[----:B------:R-:W5:Y:S03]  /*0540*/  LDG.E.64 R22, desc[UR6][R24.64+-0x8] ;  /* 0xfffff80618167981 */ /* 0x000f66000c1e1b00 */
[----:B------:R-:W-:Y:S01]  /*0550*/  LEA.HI.X.SX32 R3, R3, R2, 0x1, P0 ;  /* 0x0000000203037211 */ /* 0x000fe200000f0eff */
[C---:B------:R-:W-:Y:S02]  /*0560*/  IMAD.SHL.U32 R2, R0.reuse, 0x8, RZ ;  /* 0x0000000800027824 */ /* 0x040fe400078e00ff */
[----:B------:R-:W5:Y:S01]  /*0570*/  LDG.E.64 R18, desc[UR8][R26.64+-0x8] ;  /* 0xfffff8081a127981 */ /* 0x000f62000c1e1b00 */
[----:B------:R-:W-:-:S02]  /*0580*/  SHF.L.U64.HI R3, R0, 0x3, R3 ;  /* 0x0000000300037819 */ /* 0x000fc40000010203 */
[----:B0-----:R-:W-:-:S04]  /*0590*/  IADD3 R20, P0, PT, R2, UR4, RZ ;  /* 0x0000000402147c10 */ /* 0x001fc8000ff1e0ff */
[----:B------:R-:W-:Y:S01]  /*05a0*/  IADD3.X R21, PT, PT, R3, UR5, RZ, P0, !PT ;  /* 0x0000000503157c10 */ /* 0x000fe200087fe4ff */
[----:B------:R-:W0:Y:S05]  /*05b0*/  LDCU.64 UR4, c[0x0][0x3a0] ;  /* 0x00007400ff0477ac */ /* 0x000e2a0008000a00 */
[----:B------:R-:W5:Y:S01]  /*05c0*/  LDG.E.64 R20, desc[UR8][R20.64+0x8] ;  /* 0x0000080814147981 */ /* 0x000f62000c1e1b00 */
[----:B------:R-:W-:Y:S01]  /*05d0*/  MOV R0, 0x690 ;  /* 0x0000069000007802 */ /* 0x000fe20000000f00 */
[----:B--2---:R-:W-:-:S08]  /*05e0*/  DADD R6, RZ, R6 ;  /* 0x00000000ff067229 */ /* 0x004fd00000000006 */
[----:B---3--:R-:W-:-:S08]  /*05f0*/  DADD R6, R6, R8 ;  /* 0x0000000006067229 */ /* 0x008fd00000000008 */
[----:B----4-:R-:W-:-:S08]  /*0600*/  DADD R6, R6, R10 ;  /* 0x0000000006067229 */ /* 0x010fd0000000000a */
[----:B-----5:R-:W-:-:S08]  /*0610*/  DADD R6, R6, R12 ;  /* 0x0000000006067229 */ /* 0x020fd0000000000c */
[----:B------:R-:W-:-:S08]  /*0620*/  DADD R6, R6, R14 ;  /* 0x0000000006067229 */ /* 0x000fd0000000000e */
[----:B------:R-:W-:-:S08]  /*0630*/  DADD R6, R6, R16 ;  /* 0x0000000006067229 */ /* 0x000fd00000000010 */
[----:B------:R-:W-:-:S08]  /*0640*/  DADD R6, R6, R18 ;  /* 0x0000000006067229 */ /* 0x000fd00000000012 */
[----:B------:R-:W-:-:S08]  /*0650*/  DADD R6, R6, R22 ;  /* 0x0000000006067229 */ /* 0x000fd00000000016 */
[----:B------:R-:W-:-:S08]  /*0660*/  DFMA R6, R20, -8, R6 ;  /* 0xc02000001406782b */ /* 0x000fd00000000006 */
[----:B0-----:R-:W-:-:S11]  /*0670*/  DMUL R6, R6, UR4 ;  /* 0x0000000406067c28 */ /* 0x001fd60008000000 */
[----:B------:R-:W-:Y:S05]  /*0680*/  CALL.REL.NOINC `($_Z12oneIterationiPdS_dd$__internal_accurate_pow) ;  /* 0x0000000800a07944 */ /* 0x000fea0003c00000 */
[----:B------:R-:W0:Y:S01]  /*0690*/  MUFU.RCP64H R11, 3 ;  /* 0x40080000000b7908 */ /* 0x000e220000001800 */
[----:B------:R-:W-:Y:S01]  /*06a0*/  IMAD.MOV.U32 R14, RZ, RZ, 0x0 ;  /* 0x00000000ff0e7424 */ /* 0x000fe200078e00ff */
[----:B------:R-:W1:Y:S01]  /*06b0*/  LDC.64 R16, c[0x0][0x398] ;  /* 0x0000e600ff107b82 */ /* 0x000e620000000a00 */
[----:B------:R-:W-:Y:S01]  /*06c0*/  IMAD.MOV.U32 R15, RZ, RZ, 0x40080000 ;  /* 0x40080000ff0f7424 */ /* 0x000fe200078e00ff */
[----:B------:R-:W-:Y:S01]  /*06d0*/  FSETP.GEU.AND P2, PT, |R7|, 6.5827683646048100446e-37, PT ;  /* 0x036000000700780b */ /* 0x000fe20003f4e200 */
[----:B------:R-:W-:-:S06]  /*06e0*/  IMAD.MOV.U32 R10, RZ, RZ, 0x1 ;  /* 0x00000001ff0a7424 */ /* 0x000fcc00078e00ff */
[----:B0-----:R-:W-:-:S08]  /*06f0*/  DFMA R12, R10, -R14, 1 ;  /* 0x3ff000000a0c742b */ /* 0x001fd0000000080e */
[----:B------:R-:W-:Y:S02]  /*0700*/  DFMA R12, R12, R12, R12 ;  /* 0x0000000c0c0c722b */ /* 0x000fe4000000000c */
[C---:B-1----:R-:W-:Y:S02]  /*0710*/  DSETP.NEU.AND P3, PT, R16.reuse, RZ, PT ;  /* 0x000000ff1000722a */ /* 0x042fe40003f6d000 */
[----:B------:R-:W-:-:S04]  /*0720*/  DSETP.NEU.AND P1, PT, R16, 1, PT ;  /* 0x3ff000001000742a */ /* 0x000fc80003f2d000 */
[----:B------:R-:W-:-:S08]  /*0730*/  DFMA R12, R10, R12, R10 ;  /* 0x0000000c0a0c722b */ /* 0x000fd0000000000a */
[----:B------:R-:W-:Y:S01]  /*0740*/  DFMA R10, R12, -R14, 1 ;  /* 0x3ff000000c0a742b */ /* 0x000fe2000000080e */
[----:B------:R-:W-:-:S07]  /*0750*/  @!P3 CS2R R8, SRZ ;  /* 0x000000000008b805 */ /* 0x000fce000001ff00 */
[----:B------:R-:W-:Y:S02]  /*0760*/  DFMA R10, R12, R10, R12 ;  /* 0x0000000a0c0a722b */ /* 0x000fe4000000000c */
[----:B------:R-:W-:-:S06]  /*0770*/  DADD R12, R16, 2 ;  /* 0x40000000100c7429 */ /* 0x000fcc0000000000 */
[----:B------:R-:W-:-:S04]  /*0780*/  DMUL R14, R6, R10 ;  /* 0x0000000a060e7228 */ /* 0x000fc80000000000 */
[----:B------:R-:W-:-:S04]  /*0790*/  LOP3.LUT R12, R13, 0x7ff00000, RZ, 0xc0, !PT ;  /* 0x7ff000000d0c7812 */ /* 0x000fc800078ec0ff */
[----:B------:R-:W-:Y:S01]  /*07a0*/  DFMA R18, R14, -3, R6 ;  /* 0xc00800000e12782b */ /* 0x000fe20000000006 */
[----:B------:R-:W-:-:S07]  /*07b0*/  ISETP.NE.AND P4, PT, R12, 0x7ff00000, PT ;  /* 0x7ff000000c00780c */ /* 0x000fce0003f85270 */
[----:B------:R-:W-:-:S10]  /*07c0*/  DFMA R10, R10, R18, R14 ;  /* 0x000000120a0a722b */ /* 0x000fd4000000000e */
[----:B------:R-:W-:-:S05]  /*07d0*/  FFMA R0, RZ, 2.125, R11 ;  /* 0x40080000ff007823 */ /* 0x000fca000000000b */
[----:B------:R-:W-:Y:S01]  /*07e0*/  FSETP.GT.AND P0, PT, |R0|, 1.469367938527859385e-39, PT ;  /* 0x001000000000780b */ /* 0x000fe20003f04200 */
[----:B------:R-:W-:-:S12]  /*07f0*/  @P4 BRA `(.L_x_1) ;  /* 0x0000000000184947 */ /* 0x000fd80003800000 */
[----:B------:R-:W-:-:S14]  /*0800*/  DSETP.NAN.AND P3, PT, R16, R16, PT ;  /* 0x000000101000722a */ /* 0x000fdc0003f68000 */
[----:B------:R-:W-:Y:S01]  /*0810*/  @P3 DADD R8, R16, 2 ;  /* 0x4000000010083429 */ /* 0x000fe20000000000 */
[----:B------:R-:W-:Y:S10]  /*0820*/  @P3 BRA `(.L_x_1) ;  /* 0x00000000000c3947 */ /* 0x000ff40003800000 */
[----:B------:R-:W-:-:S14]  /*0830*/  DSETP.NEU.AND P3, PT, |R16|, +INF , PT ;  /* 0x7ff000001000742a */ /* 0x000fdc0003f6d200 */
[----:B------:R-:W-:Y:S02]  /*0840*/  @!P3 IMAD.MOV.U32 R8, RZ, RZ, 0x0 ;  /* 0x00000000ff08b424 */ /* 0x000fe400078e00ff */
[----:B------:R-:W-:-:S07]  /*0850*/  @!P3 IMAD.MOV.U32 R9, RZ, RZ, 0x7ff00000 ;  /* 0x7ff00000ff09b424 */ /* 0x000fce00078e00ff */
.L_x_1:
[----:B------:R-:W-:Y:S01]  /*0860*/  BSSY.RECONVERGENT B0, `(.L_x_2) ;  /* 0x000000a000007945 */ /* 0x000fe20003800200 */
[----:B------:R-:W-:Y:S02]  /*0870*/  FSEL R8, R8, RZ, P1 ;  /* 0x000000ff08087208 */ /* 0x000fe40000800000 */
[----:B------:R-:W-:Y:S01]  /*0880*/  FSEL R9, R9, 1.875, P1 ;  /* 0x3ff0000009097808 */ /* 0x000fe20000800000 */
[----:B------:R-:W-:Y:S06]  /*0890*/  @P0 BRA P2, `(.L_x_3) ;  /* 0x0000000000180947 */ /* 0x000fec0001000000 */
[----:B------:R-:W-:Y:S01]  /*08a0*/  IMAD.MOV.U32 R16, RZ, RZ, R6 ;  /* 0x000000ffff107224 */ /* 0x000fe200078e0006 */
[----:B------:R-:W-:Y:S01]  /*08b0*/  MOV R17, R7 ;  /* 0x0000000700117202 */ /* 0x000fe20000000f00 */
[----:B------:R-:W-:Y:S01]  /*08c0*/  IMAD.MOV.U32 R14, RZ, RZ, RZ ;  /* 0x000000ffff0e7224 */ /* 0x000fe200078e00ff */
[----:B------:R-:W-:Y:S01]  /*08d0*/  MOV R0, 0x900 ;  /* 0x0000090000007802 */ /* 0x000fe20000000f00 */
[----:B------:R-:W-:-:S07]  /*08e0*/  IMAD.MOV.U32 R15, RZ, RZ, 0x40080000 ;  /* 0x40080000ff0f7424 */ /* 0x000fce00078e00ff */
[----:B------:R-:W-:Y:S05]  /*08f0*/  CALL.REL.NOINC `($__internal_0_$__cuda_sm20_div_rn_f64_full) ;  /* 0x0000000000907944 */ /* 0x000fea0003c00000 */
.L_x_3:
[----:B------:R-:W-:Y:S05]  /*0900*/  BSYNC.RECONVERGENT B0 ;  /* 0x0000000000007941 */ /* 0x000fea0003800200 */
.L_x_2:
[----:B------:R-:W0:Y:S01]  /*0910*/  MUFU.RCP64H R7, R9 ;  /* 0x0000000900077308 */ /* 0x000e220000001800 */
[----:B------:R-:W-:Y:S01]  /*0920*/  IMAD.MOV.U32 R6, RZ, RZ, 0x1 ;  /* 0x00000001ff067424 */ /* 0x000fe200078e00ff */
[----:B------:R-:W-:Y:S01]  /*0930*/  FSETP.GEU.AND P1, PT, |R11|, 6.5827683646048100446e-37, PT ;  /* 0x036000000b00780b */ /* 0x000fe20003f2e200 */
[----:B------:R-:W-:Y:S04]  /*0940*/  BSSY.RECONVERGENT B0, `(.L_x_4) ;  /* 0x0000014000007945 */ /* 0x000fe80003800200 */
[----:B0-----:R-:W-:-:S08]  /*0950*/  DFMA R12, -R8, R6, 1 ;  /* 0x3ff00000080c742b */ /* 0x001fd00000000106 */
[----:B------:R-:W-:-:S08]  /*0960*/  DFMA R12, R12, R12, R12 ;  /* 0x0000000c0c0c722b */ /* 0x000fd0000000000c */
[----:B------:R-:W-:-:S08]  /*0970*/  DFMA R12, R6, R12, R6 ;  /* 0x0000000c060c722b */ /* 0x000fd00000000006 */
[----:B------:R-:W-:-:S08]  /*0980*/  DFMA R6, -R8, R12, 1 ;  /* 0x3ff000000806742b */ /* 0x000fd0000000010c */
[----:B------:R-:W-:-:S08]  /*0990*/  DFMA R6, R12, R6, R12 ;  /* 0x000000060c06722b */ /* 0x000fd0000000000c */
[----:B------:R-:W-:-:S08]  /*09a0*/  DMUL R12, R6, R10 ;  /* 0x0000000a060c7228 */ /* 0x000fd00000000000 */
[----:B------:R-:W-:-:S08]  /*09b0*/  DFMA R14, -R8, R12, R10 ;  /* 0x0000000c080e722b */ /* 0x000fd0000000010a */
[----:B------:R-:W-:-:S10]  /*09c0*/  DFMA R6, R6, R14, R12 ;  /* 0x0000000e0606722b */ /* 0x000fd4000000000c */
[----:B------:R-:W-:-:S05]  /*09d0*/  FFMA R0, RZ, R9, R7 ;  /* 0x00000009ff007223 */ /* 0x000fca0000000007 */
[----:B------:R-:W-:-:S13]  /*09e0*/  FSETP.GT.AND P0, PT, |R0|, 1.469367938527859385e-39, PT ;  /* 0x001000000000780b */ /* 0x000fda0003f04200 */
[----:B------:R-:W-:Y:S05]  /*09f0*/  @P0 BRA P1, `(.L_x_5) ;  /* 0x0000000000200947 */ /* 0x000fea0000800000 */
[----:B------:R-:W-:Y:S01]  /*0a00*/  IMAD.MOV.U32 R16, RZ, RZ, R10 ;  /* 0x000000ffff107224 */ /* 0x000fe200078e000a */
[----:B------:R-:W-:Y:S01]  /*0a10*/  MOV R0, 0xa60 ;  /* 0x00000a6000007802 */ /* 0x000fe20000000f00 */
[----:B------:R-:W-:Y:S02]  /*0a20*/  IMAD.MOV.U32 R17, RZ, RZ, R11 ;  /* 0x000000ffff117224 */ /* 0x000fe400078e000b */
[----:B------:R-:W-:Y:S02]  /*0a30*/  IMAD.MOV.U32 R14, RZ, RZ, R8 ;  /* 0x000000ffff0e7224 */ /* 0x000fe400078e0008 */
[----:B------:R-:W-:-:S07]  /*0a40*/  IMAD.MOV.U32 R15, RZ, RZ, R9 ;  /* 0x000000ffff0f7224 */ /* 0x000fce00078e0009 */
[----:B------:R-:W-:Y:S05]  /*0a50*/  CALL.REL.NOINC `($__internal_0_$__cuda_sm20_div_rn_f64_full) ;  /* 0x0000000000387944 */ /* 0x000fea0003c00000 */
[----:B------:R-:W-:Y:S02]  /*0a60*/  IMAD.MOV.U32 R6, RZ, RZ, R10 ;  /* 0x000000ffff067224 */ /* 0x000fe400078e000a */
[----:B------:R-:W-:-:S07]  /*0a70*/  IMAD.MOV.U32 R7, RZ, RZ, R11 ;  /* 0x000000ffff077224 */ /* 0x000fce00078e000b */
.L_x_5:
[----:B------:R-:W-:Y:S05]  /*0a80*/  BSYNC.RECONVERGENT B0 ;  /* 0x0000000000007941 */ /* 0x000fea0003800200 */
.L_x_4:
[----:B------:R-:W0:Y:S01]  /*0a90*/  LDCU.64 UR4, c[0x0][0x388] ;  /* 0x00007100ff0477ac */ /* 0x000e220008000a00 */
[----:B------:R-:W-:Y:S02]  /*0aa0*/  R2UR UR6, R4 ;  /* 0x00000000040672ca */ /* 0x000fe400000e0000 */
[----:B------:R-:W-:Y:S02]  /*0ab0*/  R2UR UR7, R5 ;  /* 0x00000000050772ca */ /* 0x000fe400000e0000 */
[----:B0-----:R-:W-:-:S04]  /*0ac0*/  IADD3 R2, P0, PT, R2, UR4, RZ ;  /* 0x0000000402027c10 */ /* 0x001fc8000ff1e0ff */
[----:B------:R-:W-:-:S07]  /*0ad0*/  IADD3.X R3, PT, PT, R3, UR5, RZ, P0, !PT ;  /* 0x0000000503037c10 */ /* 0x000fce00087fe4ff */
[----:B------:R-:W2:Y:S01]  /*0ae0*/  LDG.E.64 R8, desc[UR6][R2.64+0x8] ;  /* 0x0000080602087981 */ /* 0x000ea2000c1e1b00 */
[----:B------:R-:W-:Y:S02]  /*0af0*/  R2UR UR4, R4 ;  /* 0x00000000040472ca */ /* 0x000fe400000e0000 */
[----:B------:R-:W-:Y:S01]  /*0b00*/  R2UR UR5, R5 ;  /* 0x00000000050572ca */ /* 0x000fe200000e0000 */
[----:B--2---:R-:W-:-:S12]  /*0b10*/  DADD R8, R8, R6 ;  /* 0x0000000008087229 */ /* 0x004fd80000000006 */
[----:B------:R-:W-:Y:S01]  /*0b20*/  STG.E.64 desc[UR4][R2.64+0x8], R8 ;  /* 0x0000080802007986 */ /* 0x000fe2000c101b04 */
[----:B------:R-:W-:Y:S05]  /*0b30*/  EXIT ;  /* 0x000000000000794d */ /* 0x000fea0003800000 */
        .weak           $__internal_0_$__cuda_sm20_div_rn_f64_full
        .type           $__internal_0_$__cuda_sm20_div_rn_f64_full,@function
        .size           $__internal_0_$__cuda_sm20_div_rn_f64_full,($_Z12oneIterationiPdS_dd$__internal_accurate_pow - $__internal_0_$__cuda_sm20_div_rn_f64_full)
$__internal_0_$__cuda_sm20_div_rn_f64_full:
[C---:B------:R-:W-:Y:S01]  /*0b40*/  FSETP.GEU.AND P0, PT, |R15|.reuse, 1.469367938527859385e-39, PT ;  /* 0x001000000f00780b */ /* 0x040fe20003f0e200 */
[----:B------:R-:W-:Y:S01]  /*0b50*/  IMAD.MOV.U32 R18, RZ, RZ, 0x1 ;  /* 0x00000001ff127424 */ /* 0x000fe200078e00ff */
[----:B------:R-:W-:Y:S01]  /*0b60*/  LOP3.LUT R12, R15, 0x800fffff, RZ, 0xc0, !PT ;  /* 0x800fffff0f0c7812 */ /* 0x000fe200078ec0ff */
[----:B------:R-:W-:Y:S01]  /*0b70*/  BSSY.RECONVERGENT B1, `(.L_x_6) ;  /* 0x0000054000017945 */ /* 0x000fe20003800200 */
[C---:B------:R-:W-:Y:S02]  /*0b80*/  FSETP.GEU.AND P2, PT, |R17|.reuse, 1.469367938527859385e-39, PT ;  /* 0x001000001100780b */ /* 0x040fe40003f4e200 */
[----:B------:R-:W-:Y:S01]  /*0b90*/  LOP3.LUT R13, R12, 0x3ff00000, RZ, 0xfc, !PT ;  /* 0x3ff000000c0d7812 */ /* 0x000fe200078efcff */
[----:B------:R-:W-:Y:S01]  /*0ba0*/  IMAD.MOV.U32 R12, RZ, RZ, R14 ;  /* 0x000000ffff0c7224 */ /* 0x000fe200078e000e */
[----:B------:R-:W-:Y:S02]  /*0bb0*/  LOP3.LUT R6, R17, 0x7ff00000, RZ, 0xc0, !PT ;  /* 0x7ff0000011067812 */ /* 0x000fe400078ec0ff */
[----:B------:R-:W-:-:S03]  /*0bc0*/  LOP3.LUT R25, R15, 0x7ff00000, RZ, 0xc0, !PT ;  /* 0x7ff000000f197812 */ /* 0x000fc600078ec0ff */
[----:B------:R-:W-:Y:S01]  /*0bd0*/  @!P0 DMUL R12, R14, 8.98846567431157953865e+307 ;  /* 0x7fe000000e0c8828 */ /* 0x000fe20000000000 */
[----:B------:R-:W-:-:S03]  /*0be0*/  ISETP.GE.U32.AND P1, PT, R6, R25, PT ;  /* 0x000000190600720c */ /* 0x000fc60003f26070 */
[----:B------:R-:W-:Y:S02]  /*0bf0*/  @!P2 LOP3.LUT R7, R15, 0x7ff00000, RZ, 0xc0, !PT ;  /* 0x7ff000000f07a812 */ /* 0x000fe400078ec0ff */
[----:B------:R-:W0:Y:S02]  /*0c00*/  MUFU.RCP64H R19, R13 ;  /* 0x0000000d00137308 */ /* 0x000e240000001800 */
[----:B------:R-:W-:Y:S01]  /*0c10*/  @!P2 ISETP.GE.U32.AND P3, PT, R6, R7, PT ;  /* 0x000000070600a20c */ /* 0x000fe20003f66070 */
[----:B------:R-:W-:Y:S01]  /*0c20*/  IMAD.MOV.U32 R7, RZ, RZ, 0x1ca00000 ;  /* 0x1ca00000ff077424 */ /* 0x000fe200078e00ff */
[----:B------:R-:W-:-:S04]  /*0c30*/  @!P0 LOP3.LUT R25, R13, 0x7ff00000, RZ, 0xc0, !PT ;  /* 0x7ff000000d198812 */ /* 0x000fc800078ec0ff */
[----:B------:R-:W-:-:S04]  /*0c40*/  @!P2 SEL R21, R7, 0x63400000, !P3 ;  /* 0x634000000715a807 */ /* 0x000fc80005800000 */
[----:B------:R-:W-:-:S04]  /*0c50*/  @!P2 LOP3.LUT R22, R21, 0x80000000, R17, 0xf8, !PT ;  /* 0x800000001516a812 */ /* 0x000fc800078ef811 */
[----:B------:R-:W-:Y:S01]  /*0c60*/  @!P2 LOP3.LUT R23, R22, 0x100000, RZ, 0xfc, !PT ;  /* 0x001000001617a812 */ /* 0x000fe200078efcff */
[----:B0-----:R-:W-:Y:S01]  /*0c70*/  DFMA R10, R18, -R12, 1 ;  /* 0x3ff00000120a742b */ /* 0x001fe2000000080c */
[----:B------:R-:W-:-:S07]  /*0c80*/  @!P2 IMAD.MOV.U32 R22, RZ, RZ, RZ ;  /* 0x000000ffff16a224 */ /* 0x000fce00078e00ff */
[----:B------:R-:W-:-:S08]  /*0c90*/  DFMA R10, R10, R10, R10 ;  /* 0x0000000a0a0a722b */ /* 0x000fd0000000000a */
[----:B------:R-:W-:Y:S01]  /*0ca0*/  DFMA R18, R18, R10, R18 ;  /* 0x0000000a1212722b */ /* 0x000fe20000000012 */
[----:B------:R-:W-:Y:S01]  /*0cb0*/  SEL R11, R7, 0x63400000, !P1 ;  /* 0x63400000070b7807 */ /* 0x000fe20004800000 */
[----:B------:R-:W-:-:S03]  /*0cc0*/  IMAD.MOV.U32 R10, RZ, RZ, R16 ;  /* 0x000000ffff0a7224 */ /* 0x000fc600078e0010 */
[----:B------:R-:W-:-:S03]  /*0cd0*/  LOP3.LUT R11, R11, 0x800fffff, R17, 0xf8, !PT ;  /* 0x800fffff0b0b7812 */ /* 0x000fc600078ef811 */
[----:B------:R-:W-:-:S03]  /*0ce0*/  DFMA R20, R18, -R12, 1 ;  /* 0x3ff000001214742b */ /* 0x000fc6000000080c */
[----:B------:R-:W-:-:S05]  /*0cf0*/  @!P2 DFMA R10, R10, 2, -R22 ;  /* 0x400000000a0aa82b */ /* 0x000fca0000000816 */
[----:B------:R-:W-:-:S08]  /*0d00*/  DFMA R18, R18, R20, R18 ;  /* 0x000000141212722b */ /* 0x000fd00000000012 */
[----:B------:R-:W-:-:S08]  /*0d10*/  DMUL R20, R18, R10 ;  /* 0x0000000a12147228 */ /* 0x000fd00000000000 */
[----:B------:R-:W-:-:S08]  /*0d20*/  DFMA R22, R20, -R12, R10 ;  /* 0x8000000c1416722b */ /* 0x000fd0000000000a */
[----:B------:R-:W-:Y:S01]  /*0d30*/  DFMA R22, R18, R22, R20 ;  /* 0x000000161216722b */ /* 0x000fe20000000014 */
[----:B------:R-:W-:Y:S01]  /*0d40*/  IMAD.MOV.U32 R18, RZ, RZ, R6 ;  /* 0x000000ffff127224 */ /* 0x000fe200078e0006 */
[----:B------:R-:W-:Y:S01]  /*0d50*/  @!P2 LOP3.LUT R18, R11, 0x7ff00000, RZ, 0xc0, !PT ;  /* 0x7ff000000b12a812 */ /* 0x000fe200078ec0ff */
[----:B------:R-:W-:-:S04]  /*0d60*/  VIADD R20, R25, 0xffffffff ;  /* 0xffffffff19147836 */ /* 0x000fc80000000000 */
[----:B------:R-:W-:-:S05]  /*0d70*/  VIADD R19, R18, 0xffffffff ;  /* 0xffffffff12137836 */ /* 0x000fca0000000000 */
[----:B------:R-:W-:-:S04]  /*0d80*/  ISETP.GT.U32.AND P0, PT, R19, 0x7feffffe, PT ;  /* 0x7feffffe1300780c */ /* 0x000fc80003f04070 */
[----:B------:R-:W-:-:S13]  /*0d90*/  ISETP.GT.U32.OR P0, PT, R20, 0x7feffffe, P0 ;  /* 0x7feffffe1400780c */ /* 0x000fda0000704470 */
[----:B------:R-:W-:Y:S05]  /*0da0*/  @P0 BRA `(.L_x_7) ;  /* 0x00000000006c0947 */ /* 0x000fea0003800000 */
[----:B------:R-:W-:Y:S01]  /*0db0*/  LOP3.LUT R17, R15, 0x7ff00000, RZ, 0xc0, !PT ;  /* 0x7ff000000f117812 */ /* 0x000fe200078ec0ff */
[----:B------:R-:W-:-:S03]  /*0dc0*/  IMAD.MOV.U32 R18, RZ, RZ, RZ ;  /* 0x000000ffff127224 */ /* 0x000fc600078e00ff */
[CC--:B------:R-:W-:Y:S02]  /*0dd0*/  VIADDMNMX R16, R6.reuse, -R17.reuse, 0xb9600000, !PT ;  /* 0xb960000006107446 */ /* 0x0c0fe40007800911 */
[----:B------:R-:W-:Y:S02]  /*0de0*/  ISETP.GE.U32.AND P0, PT, R6, R17, PT ;  /* 0x000000110600720c */ /* 0x000fe40003f06070 */
[----:B------:R-:W-:Y:S02]  /*0df0*/  VIMNMX R16, PT, PT, R16, 0x46a00000, PT ;  /* 0x46a0000010107848 */ /* 0x000fe40003fe0100 */
[----:B------:R-:W-:-:S05]  /*0e00*/  SEL R7, R7, 0x63400000, !P0 ;  /* 0x6340000007077807 */ /* 0x000fca0004000000 */
[----:B------:R-:W-:-:S04]  /*0e10*/  IMAD.IADD R16, R16, 0x1, -R7 ;  /* 0x0000000110107824 */ /* 0x000fc800078e0a07 */
[----:B------:R-:W-:-:S06]  /*0e20*/  VIADD R19, R16, 0x7fe00000 ;  /* 0x7fe0000010137836 */ /* 0x000fcc0000000000 */
[----:B------:R-:W-:-:S10]  /*0e30*/  DMUL R6, R22, R18 ;  /* 0x0000001216067228 */ /* 0x000fd40000000000 */
[----:B------:R-:W-:-:S13]  /*0e40*/  FSETP.GTU.AND P0, PT, |R7|, 1.469367938527859385e-39, PT ;  /* 0x001000000700780b */ /* 0x000fda0003f0c200 */
[----:B------:R-:W-:Y:S05]  /*0e50*/  @P0 BRA `(.L_x_8) ;  /* 0x0000000000940947 */ /* 0x000fea0003800000 */
[----:B------:R-:W-:Y:S01]  /*0e60*/  DFMA R10, R22, -R12, R10 ;  /* 0x8000000c160a722b */ /* 0x000fe2000000000a */
[----:B------:R-:W-:-:S09]  /*0e70*/  MOV R18, RZ ;  /* 0x000000ff00127202 */ /* 0x000fd20000000f00 */
[C---:B------:R-:W-:Y:S02]  /*0e80*/  FSETP.NEU.AND P0, PT, R11.reuse, RZ, PT ;  /* 0x000000ff0b00720b */ /* 0x040fe40003f0d000 */
[----:B------:R-:W-:-:S04]  /*0e90*/  LOP3.LUT R15, R11, 0x80000000, R15, 0x48, !PT ;  /* 0x800000000b0f7812 */ /* 0x000fc800078e480f */
[----:B------:R-:W-:-:S07]  /*0ea0*/  LOP3.LUT R19, R15, R19, RZ, 0xfc, !PT ;  /* 0x000000130f137212 */ /* 0x000fce00078efcff */
[----:B------:R-:W-:Y:S05]  /*0eb0*/  @!P0 BRA `(.L_x_8) ;  /* 0x00000000007c8947 */ /* 0x000fea0003800000 */
[----:B------:R-:W-:Y:S01]  /*0ec0*/  IMAD.MOV R11, RZ, RZ, -R16 ;  /* 0x000000ffff0b7224 */ /* 0x000fe200078e0a10 */
[----:B------:R-:W-:Y:S01]  /*0ed0*/  DMUL.RP R18, R22, R18 ;  /* 0x0000001216127228 */ /* 0x000fe20000008000 */
[----:B------:R-:W-:-:S06]  /*0ee0*/  IMAD.MOV.U32 R10, RZ, RZ, RZ ;  /* 0x000000ffff0a7224 */ /* 0x000fcc00078e00ff */
[----:B------:R-:W-:-:S03]  /*0ef0*/  DFMA R10, R6, -R10, R22 ;  /* 0x8000000a060a722b */ /* 0x000fc60000000016 */
[----:B------:R-:W-:-:S03]  /*0f00*/  LOP3.LUT R15, R19, R15, RZ, 0x3c, !PT ;  /* 0x0000000f130f7212 */ /* 0x000fc600078e3cff */
[----:B------:R-:W-:-:S04]  /*0f10*/  IADD3 R10, PT, PT, -R16, -0x43300000, RZ ;  /* 0xbcd00000100a7810 */ /* 0x000fc80007ffe1ff */
[----:B------:R-:W-:-:S04]  /*0f20*/  FSETP.NEU.AND P0, PT, |R11|, R10, PT ;  /* 0x0000000a0b00720b */ /* 0x000fc80003f0d200 */
[----:B------:R-:W-:Y:S02]  /*0f30*/  FSEL R6, R18, R6, !P0 ;  /* 0x0000000612067208 */ /* 0x000fe40004000000 */
[----:B------:R-:W-:Y:S01]  /*0f40*/  FSEL R7, R15, R7, !P0 ;  /* 0x000000070f077208 */ /* 0x000fe20004000000 */
[----:B------:R-:W-:Y:S06]  /*0f50*/  BRA `(.L_x_8) ;  /* 0x0000000000547947 */ /* 0x000fec0003800000 */
.L_x_7:
[----:B------:R-:W-:-:S14]  /*0f60*/  DSETP.NAN.AND P0, PT, R16, R16, PT ;  /* 0x000000101000722a */ /* 0x000fdc0003f08000 */
[----:B------:R-:W-:Y:S05]  /*0f70*/  @P0 BRA `(.L_x_9) ;  /* 0x0000000000440947 */ /* 0x000fea0003800000 */
[----:B------:R-:W-:-:S14]  /*0f80*/  DSETP.NAN.AND P0, PT, R14, R14, PT ;  /* 0x0000000e0e00722a */ /* 0x000fdc0003f08000 */
[----:B------:R-:W-:Y:S05]  /*0f90*/  @P0 BRA `(.L_x_10) ;  /* 0x0000000000300947 */ /* 0x000fea0003800000 */
[----:B------:R-:W-:Y:S01]  /*0fa0*/  ISETP.NE.AND P0, PT, R18, R25, PT ;  /* 0x000000191200720c */ /* 0x000fe20003f05270 */
[----:B------:R-:W-:Y:S02]  /*0fb0*/  IMAD.MOV.U32 R6, RZ, RZ, 0x0 ;  /* 0x00000000ff067424 */ /* 0x000fe400078e00ff */
[----:B------:R-:W-:-:S10]  /*0fc0*/  IMAD.MOV.U32 R7, RZ, RZ, -0x80000 ;  /* 0xfff80000ff077424 */ /* 0x000fd400078e00ff */
[----:B------:R-:W-:Y:S05]  /*0fd0*/  @!P0 BRA `(.L_x_8) ;  /* 0x0000000000348947 */ /* 0x000fea0003800000 */
[----:B------:R-:W-:Y:S02]  /*0fe0*/  ISETP.NE.AND P0, PT, R18, 0x7ff00000, PT ;  /* 0x7ff000001200780c */ /* 0x000fe40003f05270 */
[----:B------:R-:W-:Y:S02]  /*0ff0*/  LOP3.LUT R7, R17, 0x80000000, R15, 0x48, !PT ;  /* 0x8000000011077812 */ /* 0x000fe400078e480f */
[----:B------:R-:W-:-:S13]  /*1000*/  ISETP.EQ.OR P0, PT, R25, RZ, !P0 ;  /* 0x000000ff1900720c */ /* 0x000fda0004702670 */
[----:B------:R-:W-:Y:S01]  /*1010*/  @P0 LOP3.LUT R10, R7, 0x7ff00000, RZ, 0xfc, !PT ;  /* 0x7ff00000070a0812 */ /* 0x000fe200078efcff */
[----:B------:R-:W-:Y:S02]  /*1020*/  @!P0 IMAD.MOV.U32 R6, RZ, RZ, RZ ;  /* 0x000000ffff068224 */ /* 0x000fe400078e00ff */
[----:B------:R-:W-:Y:S02]  /*1030*/  @P0 IMAD.MOV.U32 R6, RZ, RZ, RZ ;  /* 0x000000ffff060224 */ /* 0x000fe400078e00ff */
[----:B------:R-:W-:Y:S01]  /*1040*/  @P0 IMAD.MOV.U32 R7, RZ, RZ, R10 ;  /* 0x000000ffff070224 */ /* 0x000fe200078e000a */
[----:B------:R-:W-:Y:S06]  /*1050*/  BRA `(.L_x_8) ;  /* 0x0000000000147947 */ /* 0x000fec0003800000 */
.L_x_10:
[----:B------:R-:W-:Y:S01]  /*1060*/  LOP3.LUT R7, R15, 0x80000, RZ, 0xfc, !PT ;  /* 0x000800000f077812 */ /* 0x000fe200078efcff */
[----:B------:R-:W-:Y:S01]  /*1070*/  IMAD.MOV.U32 R6, RZ, RZ, R14 ;  /* 0x000000ffff067224 */ /* 0x000fe200078e000e */
[----:B------:R-:W-:Y:S06]  /*1080*/  BRA `(.L_x_8) ;  /* 0x0000000000087947 */ /* 0x000fec0003800000 */
.L_x_9:
[----:B------:R-:W-:Y:S01]  /*1090*/  LOP3.LUT R7, R17, 0x80000, RZ, 0xfc, !PT ;  /* 0x0008000011077812 */ /* 0x000fe200078efcff */
[----:B------:R-:W-:-:S07]  /*10a0*/  IMAD.MOV.U32 R6, RZ, RZ, R16 ;  /* 0x000000ffff067224 */ /* 0x000fce00078e0010 */
.L_x_8:
[----:B------:R-:W-:Y:S05]  /*10b0*/  BSYNC.RECONVERGENT B1 ;  /* 0x0000000000017941 */ /* 0x000fea0003800200 */
.L_x_6:
[----:B------:R-:W-:Y:S02]  /*10c0*/  IMAD.MOV.U32 R10, RZ, RZ, R6 ;  /* 0x000000ffff0a7224 */ /* 0x000fe400078e0006 */
[----:B------:R-:W-:Y:S02]  /*10d0*/  IMAD.MOV.U32 R11, RZ, RZ, R7 ;  /* 0x000000ffff0b7224 */ /* 0x000fe400078e0007 */
[----:B------:R-:W-:Y:S02]  /*10e0*/  IMAD.MOV.U32 R6, RZ, RZ, R0 ;  /* 0x000000ffff067224 */ /* 0x000fe400078e0000 */
[----:B------:R-:W-:-:S04]  /*10f0*/  IMAD.MOV.U32 R7, RZ, RZ, 0x0 ;  /* 0x00000000ff077424 */ /* 0x000fc800078e00ff */
[----:B------:R-:W-:Y:S05]  /*1100*/  RET.REL.NODEC R6 `(_Z12oneIterationiPdS_dd) ;  /* 0xffffffec06bc7950 */ /* 0x000fea0003c3ffff */
        .type           $_Z12oneIterationiPdS_dd$__internal_accurate_pow,@function
        .size           $_Z12oneIterationiPdS_dd$__internal_accurate_pow,(.L_x_14 - $_Z12oneIterationiPdS_dd$__internal_accurate_pow)
$_Z12oneIterationiPdS_dd$__internal_accurate_pow:
[----:B------:R-:W0:Y:S01]  /*1110*/  LDC.64 R10, c[0x0][0x398] ;  /* 0x0000e600ff0a7b82 */ /* 0x000e220000000a00 */
[----:B------:R-:W-:Y:S01]  /*1120*/  MOV R16, RZ ;  /* 0x000000ff00107202 */ /* 0x000fe20000000f00 */
[----:B------:R-:W-:Y:S01]  /*1130*/  IMAD.MOV.U32 R22, RZ, RZ, 0x41ad3b5a ;  /* 0x41ad3b5aff167424 */ /* 0x000fe200078e00ff */
[----:B------:R-:W-:Y:S01]  /*1140*/  UMOV UR4, 0x7d2cafe2 ;  /* 0x7d2cafe200047882 */ /* 0x000fe20000000000 */
[----:B------:R-:W-:Y:S01]  /*1150*/  IMAD.MOV.U32 R23, RZ, RZ, 0x3ed0f5d2 ;  /* 0x3ed0f5d2ff177424 */ /* 0x000fe200078e00ff */
[----:B------:R-:W-:Y:S01]  /*1160*/  UMOV UR5, 0x3eb0f5ff ;  /* 0x3eb0f5ff00057882 */ /* 0x000fe20000000000 */
[----:B------:R-:W-:Y:S01]  /*1170*/  UMOV UR6, 0x3b39803f ;  /* 0x3b39803f00067882 */ /* 0x000fe20000000000 */
[----:B------:R-:W-:Y:S01]  /*1180*/  UMOV UR7, 0x3c7abc9e ;  /* 0x3c7abc9e00077882 */ /* 0x000fe20000000000 */
[----:B0-----:R-:W-:-:S10]  /*1190*/  DADD R8, -RZ, |R10| ;  /* 0x00000000ff087229 */ /* 0x001fd4000000050a */
[----:B------:R-:W-:Y:S01]  /*11a0*/  ISETP.GT.U32.AND P0, PT, R9, 0xfffff, PT ;  /* 0x000fffff0900780c */ /* 0x000fe20003f04070 */
[----:B------:R-:W-:-:S12]  /*11b0*/  IMAD.MOV.U32 R12, RZ, RZ, R9 ;  /* 0x000000ffff0c7224 */ /* 0x000fd800078e0009 */
[----:B------:R-:W-:-:S10]  /*11c0*/  @!P0 DMUL R10, |R10|, 1.80143985094819840000e+16 ;  /* 0x435000000a0a8828 */ /* 0x000fd40000000200 */
[----:B------:R-:W-:Y:S02]  /*11d0*/  @!P0 IMAD.MOV.U32 R12, RZ, RZ, R11 ;  /* 0x000000ffff0c8224 */ /* 0x000fe400078e000b */
[----:B------:R-:W-:-:S03]  /*11e0*/  @!P0 IMAD.MOV.U32 R8, RZ, RZ, R10 ;  /* 0x000000ffff088224 */ /* 0x000fc600078e000a */
[----:B------:R-:W-:Y:S01]  /*11f0*/  LOP3.LUT R12, R12, 0x800fffff, RZ, 0xc0, !PT ;  /* 0x800fffff0c0c7812 */ /* 0x000fe200078ec0ff */
[----:B------:R-:W-:Y:S01]  /*1200*/  IMAD.MOV.U32 R14, RZ, RZ, R8 ;  /* 0x000000ffff0e7224 */ /* 0x000fe200078e0008 */
[----:B------:R-:W-:Y:S02]  /*1210*/  SHF.R.U32.HI R8, RZ, 0x14, R9 ;  /* 0x00000014ff087819 */ /* 0x000fe40000011609 */
[----:B------:R-:W-:Y:S02]  /*1220*/  LOP3.LUT R15, R12, 0x3ff00000, RZ, 0xfc, !PT ;  /* 0x3ff000000c0f7812 */ /* 0x000fe400078efcff */
[----:B------:R-:W-:Y:S01]  /*1230*/  @!P0 LEA.HI R8, R11, 0xffffffca, RZ, 0xc ;  /* 0xffffffca0b088811 */ /* 0x000fe200078f60ff */
[----:B------:R-:W-:Y:S01]  /*1240*/  IMAD.MOV.U32 R11, RZ, RZ, 0x43300000 ;  /* 0x43300000ff0b7424 */ /* 0x000fe200078e00ff */
[----:B------:R-:W-:-:S03]  /*1250*/  ISETP.GE.U32.AND P1, PT, R15, 0x3ff6a09f, PT ;  /* 0x3ff6a09f0f00780c */ /* 0x000fc60003f26070 */
[----:B------:R-:W-:-:S10]  /*1260*/  VIADD R10, R8, 0xfffffc01 ;  /* 0xfffffc01080a7836 */ /* 0x000fd40000000000 */
[----:B------:R-:W-:Y:S02]  /*1270*/  @P1 VIADD R13, R15, 0xfff00000 ;  /* 0xfff000000f0d1836 */ /* 0x000fe40000000000 */
[----:B------:R-:W-:Y:S02]  /*1280*/  @P1 VIADD R10, R8, 0xfffffc02 ;  /* 0xfffffc02080a1836 */ /* 0x000fe40000000000 */
[----:B------:R-:W-:-:S03]  /*1290*/  @P1 IMAD.MOV.U32 R15, RZ, RZ, R13 ;  /* 0x000000ffff0f1224 */ /* 0x000fc600078e000d */
[----:B------:R-:W-:-:S03]  /*12a0*/  LOP3.LUT R10, R10, 0x80000000, RZ, 0x3c, !PT ;  /* 0x800000000a0a7812 */ /* 0x000fc600078e3cff */
[C---:B------:R-:W-:Y:S02]  /*12b0*/  DADD R18, R14.reuse, 1 ;  /* 0x3ff000000e127429 */ /* 0x040fe40000000000 */
[----:B------:R-:W-:-:S04]  /*12c0*/  DADD R14, R14, -1 ;  /* 0xbff000000e0e7429 */ /* 0x000fc80000000000 */
[----:B------:R-:W0:Y:S02]  /*12d0*/  MUFU.RCP64H R17, R19 ;  /* 0x0000001300117308 */ /* 0x000e240000001800 */
[----:B0-----:R-:W-:-:S08]  /*12e0*/  DFMA R12, -R18, R16, 1 ;  /* 0x3ff00000120c742b */ /* 0x001fd00000000110 */
[----:B------:R-:W-:-:S08]  /*12f0*/  DFMA R12, R12, R12, R12 ;  /* 0x0000000c0c0c722b */ /* 0x000fd0000000000c */
[----:B------:R-:W-:-:S08]  /*1300*/  DFMA R16, R16, R12, R16 ;  /* 0x0000000c1010722b */ /* 0x000fd00000000010 */
[----:B------:R-:W-:-:S08]  /*1310*/  DMUL R12, R14, R16 ;  /* 0x000000100e0c7228 */ /* 0x000fd00000000000 */
[----:B------:R-:W-:-:S08]  /*1320*/  DFMA R12, R14, R16, R12 ;  /* 0x000000100e0c722b */ /* 0x000fd0000000000c */
[----:B------:R-:W-:-:S08]  /*1330*/  DMUL R20, R12, R12 ;  /* 0x0000000c0c147228 */ /* 0x000fd00000000000 */
[----:B------:R-:W-:Y:S01]  /*1340*/  DFMA R18, R20, UR4, R22 ;  /* 0x0000000414127c2b */ /* 0x000fe20008000016 */
[----:B------:R-:W-:Y:S01]  /*1350*/  UMOV UR4, 0x75488a3f ;  /* 0x75488a3f00047882 */ /* 0x000fe20000000000 */
[----:B------:R-:W-:Y:S01]  /*1360*/  UMOV UR5, 0x3ef3b20a ;  /* 0x3ef3b20a00057882 */ /* 0x000fe20000000000 */
[----:B------:R-:W-:-:S05]  /*1370*/  DADD R22, R14, -R12 ;  /* 0x000000000e167229 */ /* 0x000fca000000080c */
[----:B------:R-:W-:Y:S01]  /*1380*/  DFMA R18, R20, R18, UR4 ;  /* 0x0000000414127e2b */ /* 0x000fe20008000012 */
[----:B------:R-:W-:Y:S01]  /*1390*/  UMOV UR4, 0xe4faecd5 ;  /* 0xe4faecd500047882 */ /* 0x000fe20000000000 */
[----:B------:R-:W-:Y:S01]  /*13a0*/  UMOV UR5, 0x3f1745cd ;  /* 0x3f1745cd00057882 */ /* 0x000fe20000000000 */
[----:B------:R-:W-:-:S05]  /*13b0*/  DADD R24, R22, R22 ;  /* 0x0000000016187229 */ /* 0x000fca0000000016 */
[----:B------:R-:W-:Y:S01]  /*13c0*/  DFMA R18, R20, R18, UR4 ;  /* 0x0000000414127e2b */ /* 0x000fe20008000012 */
[----:B------:R-:W-:Y:S01]  /*13d0*/  UMOV UR4, 0x258a578b ;  /* 0x258a578b00047882 */ /* 0x000fe20000000000 */
[----:B------:R-:W-:Y:S01]  /*13e0*/  UMOV UR5, 0x3f3c71c7 ;  /* 0x3f3c71c700057882 */ /* 0x000fe20000000000 */
[----:B------:R-:W-:-:S05]  /*13f0*/  DFMA R24, R14, -R12, R24 ;  /* 0x8000000c0e18722b */ /* 0x000fca0000000018 */
[----:B------:R-:W-:Y:S01]  /*1400*/  DFMA R18, R20, R18, UR4 ;  /* 0x0000000414127e2b */ /* 0x000fe20008000012 */
[----:B------:R-:W-:Y:S01]  /*1410*/  UMOV UR4, 0x9242b910 ;  /* 0x9242b91000047882 */ /* 0x000fe20000000000 */
[----:B------:R-:W-:Y:S01]  /*1420*/  UMOV UR5, 0x3f624924 ;  /* 0x3f62492400057882 */ /* 0x000fe20000000000 */
[----:B------:R-:W-:-:S05]  /*1430*/  DMUL R16, R16, R24 ;  /* 0x0000001810107228 */ /* 0x000fca0000000000 */
[----:B------:R-:W-:Y:S01]  /*1440*/  DFMA R18, R20, R18, UR4 ;  /* 0x0000000414127e2b */ /* 0x000fe20008000012 */
[----:B------:R-:W-:Y:S01]  /*1450*/  UMOV UR4, 0x99999dfb ;  /* 0x99999dfb00047882 */ /* 0x000fe20000000000 */
[----:B------:R-:W-:-:S06]  /*1460*/  UMOV UR5, 0x3f899999 ;  /* 0x3f89999900057882 */ /* 0x000fcc0000000000 */
[----:B------:R-:W-:Y:S01]  /*1470*/  DFMA R22, R20, R18, UR4 ;  /* 0x0000000414167e2b */ /* 0x000fe20008000012 */
[----:B------:R-:W-:Y:S01]  /*1480*/  UMOV UR4, 0x55555555 ;  /* 0x5555555500047882 */ /* 0x000fe20000000000 */
[----:B------:R-:W-:Y:S01]  /*1490*/  UMOV UR5, 0x3fb55555 ;  /* 0x3fb5555500057882 */ /* 0x000fe20000000000 */
[----:B------:R-:W-:-:S05]  /*14a0*/  DMUL R18, R12, R12 ;  /* 0x0000000c0c127228 */ /* 0x000fca0000000000 */
[----:B------:R-:W-:-:S03]  /*14b0*/  DFMA R14, R20, R22, UR4 ;  /* 0x00000004140e7e2b */ /* 0x000fc60008000016 */
[----:B------:R-:W-:-:S05]  /*14c0*/  DMUL R26, R12, R18 ;  /* 0x000000120c1a7228 */ /* 0x000fca0000000000 */
[----:B------:R-:W-:Y:S01]  /*14d0*/  DADD R24, -R14, UR4 ;  /* 0x000000040e187e29 */ /* 0x000fe20008000100 */
[----:B------:R-:W-:Y:S01]  /*14e0*/  UMOV UR4, 0xb9e7b0 ;  /* 0x00b9e7b000047882 */ /* 0x000fe20000000000 */
[----:B------:R-:W-:-:S06]  /*14f0*/  UMOV UR5, 0x3c46a4cb ;  /* 0x3c46a4cb00057882 */ /* 0x000fcc0000000000 */
[----:B------:R-:W-:Y:S02]  /*1500*/  DFMA R20, R20, R22, R24 ;  /* 0x000000161414722b */ /* 0x000fe40000000018 */
[----:B------:R-:W-:Y:S01]  /*1510*/  DFMA R22, R12, R12, -R18 ;  /* 0x0000000c0c16722b */ /* 0x000fe20000000812 */
[----:B------:R-:W-:Y:S02]  /*1520*/  VIADD R25, R17, 0x100000 ;  /* 0x0010000011197836 */ /* 0x000fe40000000000 */
[----:B------:R-:W-:-:S06]  /*1530*/  IMAD.MOV.U32 R24, RZ, RZ, R16 ;  /* 0x000000ffff187224 */ /* 0x000fcc00078e0010 */
[----:B------:R-:W-:Y:S02]  /*1540*/  DFMA R22, R12, R24, R22 ;  /* 0x000000180c16722b */ /* 0x000fe40000000016 */
[----:B------:R-:W-:Y:S01]  /*1550*/  DADD R24, R20, -UR4 ;  /* 0x8000000414187e29 */ /* 0x000fe20008000000 */
[----:B------:R-:W-:Y:S01]  /*1560*/  UMOV UR4, 0x80000000 ;  /* 0x8000000000047882 */ /* 0x000fe20000000000 */
[----:B------:R-:W-:Y:S01]  /*1570*/  DFMA R20, R12, R18, -R26 ;  /* 0x000000120c14722b */ /* 0x000fe2000000081a */
[----:B------:R-:W-:Y:S02]  /*1580*/  UMOV UR5, 0x43300000 ;  /* 0x4330000000057882 */ /* 0x000fe40000000000 */
[----:B------:R-:W-:Y:S01]  /*1590*/  DADD R10, R10, -UR4 ;  /* 0x800000040a0a7e29 */ /* 0x000fe20008000000 */
[----:B------:R-:W-:Y:S01]  /*15a0*/  UMOV UR4, 0xfefa39ef ;  /* 0xfefa39ef00047882 */ /* 0x000fe20000000000 */
[----:B------:R-:W-:-:S03]  /*15b0*/  UMOV UR5, 0x3fe62e42 ;  /* 0x3fe62e4200057882 */ /* 0x000fc60000000000 */
[----:B------:R-:W-:Y:S02]  /*15c0*/  DFMA R20, R16, R18, R20 ;  /* 0x000000121014722b */ /* 0x000fe40000000014 */
[----:B------:R-:W-:-:S06]  /*15d0*/  DADD R18, R14, R24 ;  /* 0x000000000e127229 */ /* 0x000fcc0000000018 */
[----:B------:R-:W-:Y:S02]  /*15e0*/  DFMA R20, R12, R22, R20 ;  /* 0x000000160c14722b */ /* 0x000fe40000000014 */
[----:B------:R-:W-:Y:S02]  /*15f0*/  DADD R22, R14, -R18 ;  /* 0x000000000e167229 */ /* 0x000fe40000000812 */
[----:B------:R-:W-:-:S06]  /*1600*/  DMUL R14, R18, R26 ;  /* 0x0000001a120e7228 */ /* 0x000fcc0000000000 */
[----:B------:R-:W-:Y:S02]  /*1610*/  DADD R24, R24, R22 ;  /* 0x0000000018187229 */ /* 0x000fe40000000016 */
[----:B------:R-:W-:-:S08]  /*1620*/  DFMA R22, R18, R26, -R14 ;  /* 0x0000001a1216722b */ /* 0x000fd0000000080e */
[----:B------:R-:W-:-:S08]  /*1630*/  DFMA R20, R18, R20, R22 ;  /* 0x000000141214722b */ /* 0x000fd00000000016 */
[----:B------:R-:W-:-:S08]  /*1640*/  DFMA R24, R24, R26, R20 ;  /* 0x0000001a1818722b */ /* 0x000fd00000000014 */
[----:B------:R-:W-:-:S08]  /*1650*/  DADD R20, R14, R24 ;  /* 0x000000000e147229 */ /* 0x000fd00000000018 */
[--C-:B------:R-:W-:Y:S02]  /*1660*/  DADD R18, R12, R20.reuse ;  /* 0x000000000c127229 */ /* 0x100fe40000000014 */
[----:B------:R-:W-:-:S06]  /*1670*/  DADD R14, R14, -R20 ;  /* 0x000000000e0e7229 */ /* 0x000fcc0000000814 */
[----:B------:R-:W-:Y:S02]  /*1680*/  DADD R12, R12, -R18 ;  /* 0x000000000c0c7229 */ /* 0x000fe40000000812 */
[----:B------:R-:W-:-:S06]  /*1690*/  DADD R14, R24, R14 ;  /* 0x00000000180e7229 */ /* 0x000fcc000000000e */
[----:B------:R-:W-:-:S08]  /*16a0*/  DADD R12, R20, R12 ;  /* 0x00000000140c7229 */ /* 0x000fd0000000000c */
[----:B------:R-:W-:-:S08]  /*16b0*/  DADD R12, R14, R12 ;  /* 0x000000000e0c7229 */ /* 0x000fd0000000000c */
[----:B------:R-:W-:-:S08]  /*16c0*/  DADD R12, R16, R12 ;  /* 0x00000000100c7229 */ /* 0x000fd0000000000c */
[----:B------:R-:W-:-:S08]  /*16d0*/  DADD R14, R18, R12 ;  /* 0x00000000120e7229 */ /* 0x000fd0000000000c */
[--C-:B------:R-:W-:Y:S02]  /*16e0*/  DFMA R8, R10, UR4, R14.reuse ;  /* 0x000000040a087c2b */ /* 0x100fe4000800000e */
[----:B------:R-:W-:-:S06]  /*16f0*/  DADD R18, R18, -R14 ;  /* 0x0000000012127229 */ /* 0x000fcc000000080e */
[----:B------:R-:W-:Y:S02]  /*1700*/  DFMA R16, R10, -UR4, R8 ;  /* 0x800000040a107c2b */ /* 0x000fe40008000008 */
[----:B------:R-:W-:-:S06]  /*1710*/  DADD R18, R12, R18 ;  /* 0x000000000c127229 */ /* 0x000fcc0000000012 */
[----:B------:R-:W-:-:S08]  /*1720*/  DADD R16, -R14, R16 ;  /* 0x000000000e107229 */ /* 0x000fd00000000110 */
[----:B------:R-:W-:-:S08]  /*1730*/  DADD R16, R18, -R16 ;  /* 0x0000000012107229 */ /* 0x000fd00000000810 */
[----:B------:R-:W-:-:S08]  /*1740*/  DFMA R16, R10, UR6, R16 ;  /* 0x000000060a107c2b */ /* 0x000fd00008000010 */
[----:B------:R-:W-:-:S08]  /*1750*/  DADD R10, R8, R16 ;  /* 0x00000000080a7229 */ /* 0x000fd00000000010 */
[----:B------:R-:W-:Y:S02]  /*1760*/  DADD R12, R8, -R10 ;  /* 0x00000000080c7229 */ /* 0x000fe4000000080a */
[----:B------:R-:W-:-:S06]  /*1770*/  DMUL R8, R10, 2 ;  /* 0x400000000a087828 */ /* 0x000fcc0000000000 */
[----:B------:R-:W-:Y:S02]  /*1780*/  DADD R12, R16, R12 ;  /* 0x00000000100c7229 */ /* 0x000fe4000000000c */
[----:B------:R-:W-:-:S08]  /*1790*/  DFMA R14, R10, 2, -R8 ;  /* 0x400000000a0e782b */ /* 0x000fd00000000808 */
[----:B------:R-:W-:Y:S01]  /*17a0*/  DFMA R14, R12, 2, R14 ;  /* 0x400000000c0e782b */ /* 0x000fe2000000000e */
[----:B------:R-:W-:Y:S02]  /*17b0*/  IMAD.MOV.U32 R12, RZ, RZ, 0x652b82fe ;  /* 0x652b82feff0c7424 */ /* 0x000fe400078e00ff */
[----:B------:R-:W-:-:S05]  /*17c0*/  IMAD.MOV.U32 R13, RZ, RZ, 0x3ff71547 ;  /* 0x3ff71547ff0d7424 */ /* 0x000fca00078e00ff */
[----:B------:R-:W-:-:S08]  /*17d0*/  DADD R10, R8, R14 ;  /* 0x00000000080a7229 */ /* 0x000fd0000000000e */
[----:B------:R-:W-:Y:S02]  /*17e0*/  DFMA R12, R10, R12, 6.75539944105574400000e+15 ;  /* 0x433800000a0c742b */ /* 0x000fe4000000000c */
[----:B------:R-:W-:Y:S01]  /*17f0*/  FSETP.GEU.AND P0, PT, |R11|, 4.1917929649353027344, PT ;  /* 0x4086232b0b00780b */ /* 0x000fe20003f0e200 */
[----:B------:R-:W-:-:S05]  /*1800*/  DADD R8, R8, -R10 ;  /* 0x0000000008087229 */ /* 0x000fca000000080a */
[----:B------:R-:W-:-:S03]  /*1810*/  DADD R16, R12, -6.75539944105574400000e+15 ;  /* 0xc33800000c107429 */ /* 0x000fc60000000000 */
[----:B------:R-:W-:-:S05]  /*1820*/  DADD R14, R14, R8 ;  /* 0x000000000e0e7229 */ /* 0x000fca0000000008 */
[----:B------:R-:W-:Y:S01]  /*1830*/  DFMA R18, R16, -UR4, R10 ;  /* 0x8000000410127c2b */ /* 0x000fe2000800000a */
[----:B------:R-:W-:Y:S01]  /*1840*/  UMOV UR4, 0x3b39803f ;  /* 0x3b39803f00047882 */ /* 0x000fe20000000000 */
[----:B------:R-:W-:-:S06]  /*1850*/  UMOV UR5, 0x3c7abc9e ;  /* 0x3c7abc9e00057882 */ /* 0x000fcc0000000000 */
[----:B------:R-:W-:Y:S01]  /*1860*/  DFMA R16, R16, -UR4, R18 ;  /* 0x8000000410107c2b */ /* 0x000fe20008000012 */
[----:B------:R-:W-:Y:S01]  /*1870*/  UMOV UR4, 0x69ce2bdf ;  /* 0x69ce2bdf00047882 */ /* 0x000fe20000000000 */
[----:B------:R-:W-:Y:S01]  /*1880*/  IMAD.MOV.U32 R18, RZ, RZ, -0x35dec16 ;  /* 0xfca213eaff127424 */ /* 0x000fe200078e00ff */
[----:B------:R-:W-:Y:S01]  /*1890*/  UMOV UR5, 0x3e5ade15 ;  /* 0x3e5ade1500057882 */ /* 0x000fe20000000000 */
[----:B------:R-:W-:-:S06]  /*18a0*/  IMAD.MOV.U32 R19, RZ, RZ, 0x3e928af3 ;  /* 0x3e928af3ff137424 */ /* 0x000fcc00078e00ff */
[----:B------:R-:W-:Y:S01]  /*18b0*/  DFMA R18, R16, UR4, R18 ;  /* 0x0000000410127c2b */ /* 0x000fe20008000012 */
[----:B------:R-:W-:Y:S01]  /*18c0*/  UMOV UR4, 0x62401315 ;  /* 0x6240131500047882 */ /* 0x000fe20000000000 */
[----:B------:R-:W-:-:S06]  /*18d0*/  UMOV UR5, 0x3ec71dee ;  /* 0x3ec71dee00057882 */ /* 0x000fcc0000000000 */
[----:B------:R-:W-:Y:S01]  /*18e0*/  DFMA R18, R16, R18, UR4 ;  /* 0x0000000410127e2b */ /* 0x000fe20008000012 */
        /* <DEDUP_REMOVED lines=20> */
[----:B------:R-:W-:-:S08]  /*1a30*/  DFMA R18, R16, R18, UR4 ;  /* 0x0000000410127e2b */ /* 0x000fd00008000012 */
[----:B------:R-:W-:-:S08]  /*1a40*/  DFMA R18, R16, R18, 1 ;  /* 0x3ff000001012742b */ /* 0x000fd00000000012 */
[----:B------:R-:W-:-:S10]  /*1a50*/  DFMA R16, R16, R18, 1 ;  /* 0x3ff000001010742b */ /* 0x000fd40000000012 */
[----:B------:R-:W-:Y:S02]  /*1a60*/  IMAD R9, R12, 0x100000, R17 ;  /* 0x001000000c097824 */ /* 0x000fe400078e0211 */
[----:B------:R-:W-:Y:S01]  /*1a70*/  IMAD.MOV.U32 R8, RZ, RZ, R16 ;  /* 0x000000ffff087224 */ /* 0x000fe200078e0010 */
[----:B------:R-:W-:Y:S06]  /*1a80*/  @!P0 BRA `(.L_x_11) ;  /* 0x0000000000348947 */ /* 0x000fec0003800000 */
[----:B------:R-:W-:Y:S01]  /*1a90*/  FSETP.GEU.AND P1, PT, |R11|, 4.2275390625, PT ;  /* 0x408748000b00780b */ /* 0x000fe20003f2e200 */
[C---:B------:R-:W-:Y:S02]  /*1aa0*/  DADD R8, R10.reuse, +INF ;  /* 0x7ff000000a087429 */ /* 0x040fe40000000000 */
[----:B------:R-:W-:-:S08]  /*1ab0*/  DSETP.GEU.AND P0, PT, R10, RZ, PT ;  /* 0x000000ff0a00722a */ /* 0x000fd00003f0e000 */
[----:B------:R-:W-:Y:S02]  /*1ac0*/  FSEL R8, R8, RZ, P0 ;  /* 0x000000ff08087208 */ /* 0x000fe40000000000 */
[----:B------:R-:W-:Y:S01]  /*1ad0*/  FSEL R9, R9, RZ, P0 ;  /* 0x000000ff09097208 */ /* 0x000fe20000000000 */
[----:B------:R-:W-:Y:S06]  /*1ae0*/  @P1 BRA `(.L_x_11) ;  /* 0x00000000001c1947 */ /* 0x000fec0003800000 */
[----:B------:R-:W-:-:S04]  /*1af0*/  LEA.HI R8, R12, R12, RZ, 0x1 ;  /* 0x0000000c0c087211 */ /* 0x000fc800078f08ff */
[----:B------:R-:W-:-:S05]  /*1b00*/  SHF.R.S32.HI R9, RZ, 0x1, R8 ;  /* 0x00000001ff097819 */ /* 0x000fca0000011408 */
[----:B------:R-:W-:Y:S02]  /*1b10*/  IMAD.IADD R8, R12, 0x1, -R9 ;  /* 0x000000010c087824 */ /* 0x000fe400078e0a09 */
[----:B------:R-:W-:-:S03]  /*1b20*/  IMAD R17, R9, 0x100000, R17 ;  /* 0x0010000009117824 */ /* 0x000fc600078e0211 */
[----:B------:R-:W-:Y:S01]  /*1b30*/  LEA R9, R8, 0x3ff00000, 0x14 ;  /* 0x3ff0000008097811 */ /* 0x000fe200078ea0ff */
[----:B------:R-:W-:-:S06]  /*1b40*/  IMAD.MOV.U32 R8, RZ, RZ, RZ ;  /* 0x000000ffff087224 */ /* 0x000fcc00078e00ff */
[----:B------:R-:W-:-:S11]  /*1b50*/  DMUL R8, R16, R8 ;  /* 0x0000000810087228 */ /* 0x000fd60000000000 */
.L_x_11:
[----:B------:R-:W-:Y:S01]  /*1b60*/  DFMA R14, R14, R8, R8 ;  /* 0x000000080e0e722b */ /* 0x000fe20000000008 */
[----:B------:R-:W-:Y:S01]  /*1b70*/  IMAD.MOV.U32 R10, RZ, RZ, R0 ;  /* 0x000000ffff0a7224 */ /* 0x000fe200078e0000 */
[----:B------:R-:W-:Y:S01]  /*1b80*/  DSETP.NEU.AND P0, PT, |R8|, +INF , PT ;  /* 0x7ff000000800742a */ /* 0x000fe20003f0d200 */
[----:B------:R-:W-:-:S07]  /*1b90*/  IMAD.MOV.U32 R11, RZ, RZ, 0x0 ;  /* 0x00000000ff0b7424 */ /* 0x000fce00078e00ff */
[----:B------:R-:W-:Y:S02]  /*1ba0*/  FSEL R8, R8, R14, !P0 ;  /* 0x0000000e08087208 */ /* 0x000fe40004000000 */
[----:B------:R-:W-:Y:S01]  /*1bb0*/  FSEL R9, R9, R15, !P0 ;  /* 0x0000000f09097208 */ /* 0x000fe20004000000 */
[----:B------:R-:W-:Y:S06]  /*1bc0*/  RET.REL.NODEC R10 `(_Z12oneIterationiPdS_dd) ;  /* 0xffffffe40a0c7950 */ /* 0x000fec0003c3ffff */
.L_x_12:
[----:B------:R-:W-:-:S00]  /*1bd0*/  BRA `(.L_x_12) ;  /* 0xfffffffc00fc7947 */ /* 0x000fc0000383ffff */
[----:B------:R-:W-:-:S00]  /*1be0*/  NOP ;  /* 0x0000000000007918 */ /* 0x000fc00000000000 */
        /* <DEDUP_REMOVED lines=9> */
.L_x_14:


//--------------------- .nv.global.init           --------------------------
	.section	.nv.global.init,"aw",@progbits
.nv.global.init:
	.type		$str,@object
	.size		$str,($str$1 - $str)
$str:
        /*0000*/ 	.byte	0x4e, 0x20, 0x3e, 0x20, 0x31, 0x00
	.type		$str$1,@object
	.size		$str$1,(__unnamed_1 - $str$1)
$str$1:
        /*0006*/ 	.byte	0x2f, 0x74, 0x6d, 0x70, 0x2f, 0x73, 0x61, 0x73, 0x73, 0x5f, 0x63, 0x75, 0x5f, 0x38, 0x7a, 0x67
        /*0016*/ 	.byte	0x37, 0x63, 0x64, 0x6d, 0x35, 0x2f, 0x6b, 0x2e, 0x63, 0x75, 0x00
	.type		__unnamed_1,@object
	.size		__unnamed_1,(.L_0 - __unnamed_1)
__unnamed_1:
        /*0021*/ 	.byte	0x76, 0x6f, 0x69, 0x64, 0x20, 0x6f, 0x6e, 0x65, 0x49, 0x74, 0x65, 0x72, 0x61, 0x74, 0x69, 0x6f
        /*0031*/ 	.byte	0x6e, 0x28, 0x69, 0x6e, 0x74, 0x2c, 0x20, 0x64, 0x6f, 0x75, 0x62, 0x6c, 0x65, 0x20, 0x2a, 0x2c
        /*0041*/ 	.byte	0x20, 0x64, 0x6f, 0x75, 0x62, 0x6c, 0x65, 0x20, 0x2a, 0x2c, 0x20, 0x64, 0x6f, 0x75, 0x62, 0x6c
        /*0051*/ 	.byte	0x65, 0x2c, 0x20, 0x64, 0x6f, 0x75, 0x62, 0x6c, 0x65, 0x29, 0x00
.L_0:


//--------------------- .nv.shared.reserved.0     --------------------------
	.section	.nv.shared.reserved.0,"aw",@nobits
	.weak		__nv_reservedSMEM_offset_0_alias
	.size		__nv_reservedSMEM_offset_0_alias, 0, 64
	.other		__nv_reservedSMEM_offset_0_alias,@"STO_CUDA_RESERVED_SHARED STV_DEFAULT"
__nv_reservedSMEM_offset_0_alias:
	.zero		0
	.zero		64


//--------------------- .nv.constant0._Z12oneIterationiPdS_dd --------------------------
	.section	.nv.constant0._Z12oneIterationiPdS_dd,"a",@progbits
	.sectionflags	@""
	.align	4
.nv.constant0._Z12oneIterationiPdS_dd:
	.zero		936


//--------------------- SYMBOLS --------------------------

	.type		.nv.reservedSmem.offset0,@object
	.size		.nv.reservedSmem.offset0,0x4
	.type		__assertfail,@function
